//
// Generated by NVIDIA NVVM Compiler
//
// Compiler Build ID: CL-36424714
// Cuda compilation tools, release 13.0, V13.0.88
// Based on NVVM 20.0.0
//

.version 9.0
.target sm_100
.address_size 64

	// .globl	_Z2khPdPKdS1_S1_d

.visible .entry _Z2khPdPKdS1_S1_d(
	.param .u64 .ptr .align 1 _Z2khPdPKdS1_S1_d_param_0,
	.param .u64 .ptr .align 1 _Z2khPdPKdS1_S1_d_param_1,
	.param .u64 .ptr .align 1 _Z2khPdPKdS1_S1_d_param_2,
	.param .u64 .ptr .align 1 _Z2khPdPKdS1_S1_d_param_3,
	.param .f64 _Z2khPdPKdS1_S1_d_param_4
)
{
	.reg .pred 	%p<5>;
	.reg .b32 	%r<23>;
	.reg .b32 	%f<3>;
	.reg .b64 	%rd<17>;
	.reg .b64 	%fd<34>;

	ld.param.u64 	%rd2, [_Z2khPdPKdS1_S1_d_param_0];
	ld.param.u64 	%rd3, [_Z2khPdPKdS1_S1_d_param_1];
	ld.param.u64 	%rd4, [_Z2khPdPKdS1_S1_d_param_2];
	ld.param.u64 	%rd5, [_Z2khPdPKdS1_S1_d_param_3];
	ld.param.f64 	%fd6, [_Z2khPdPKdS1_S1_d_param_4];
	cvta.to.global.u64 	%rd1, %rd2;
	cvta.to.global.u64 	%rd6, %rd3;
	cvta.to.global.u64 	%rd7, %rd5;
	cvta.to.global.u64 	%rd8, %rd4;
	mov.u32 	%r5, %tid.x;
	mov.u32 	%r6, %ctaid.x;
	mov.u32 	%r7, %ntid.x;
	mov.u32 	%r8, %ctaid.y;
	mov.u32 	%r9, %nctaid.x;
	mad.lo.s32 	%r10, %r9, %r8, %r6;
	mad.lo.s32 	%r1, %r10, %r7, %r5;
	mul.wide.u32 	%rd9, %r1, 8;
	add.s64 	%rd10, %rd8, %rd9;
	ld.global.nc.f64 	%fd7, [%rd10];
	neg.f64 	%fd8, %fd7;
	add.s64 	%rd11, %rd7, %rd9;
	ld.global.nc.f64 	%fd9, [%rd11];
	mul.f64 	%fd10, %fd6, %fd9;
	sub.f64 	%fd11, %fd8, %fd10;
	add.s64 	%rd12, %rd6, %rd9;
	ld.global.nc.f64 	%fd12, [%rd12];
	add.f64 	%fd1, %fd12, %fd11;
	setp.ltu.f64 	%p1, %fd1, 0d0000000000000000;
	@%p1 bra 	$L__BB0_2;
	add.f64 	%fd13, %fd1, 0d3FF0000000000000;
	add.s64 	%rd14, %rd1, %rd9;
	st.global.f64 	[%rd14], %fd13;
	bra.uni 	$L__BB0_6;
$L__BB0_2:
	fma.rn.f64 	%fd14, %fd1, 0d3FF71547652B82FE, 0d4338000000000000;
	{
	.reg .b32 %temp; 
	mov.b64 	{%r2, %temp}, %fd14;
	}
	mov.f64 	%fd15, 0dC338000000000000;
	add.rn.f64 	%fd16, %fd14, %fd15;
	fma.rn.f64 	%fd17, %fd16, 0dBFE62E42FEFA39EF, %fd1;
	fma.rn.f64 	%fd18, %fd16, 0dBC7ABC9E3B39803F, %fd17;
	fma.rn.f64 	%fd19, %fd18, 0d3E5ADE1569CE2BDF, 0d3E928AF3FCA213EA;
	fma.rn.f64 	%fd20, %fd19, %fd18, 0d3EC71DEE62401315;
	fma.rn.f64 	%fd21, %fd20, %fd18, 0d3EFA01997C89EB71;
	fma.rn.f64 	%fd22, %fd21, %fd18, 0d3F2A01A014761F65;
	fma.rn.f64 	%fd23, %fd22, %fd18, 0d3F56C16C1852B7AF;
	fma.rn.f64 	%fd24, %fd23, %fd18, 0d3F81111111122322;
	fma.rn.f64 	%fd25, %fd24, %fd18, 0d3FA55555555502A1;
	fma.rn.f64 	%fd26, %fd25, %fd18, 0d3FC5555555555511;
	fma.rn.f64 	%fd27, %fd26, %fd18, 0d3FE000000000000B;
	fma.rn.f64 	%fd28, %fd27, %fd18, 0d3FF0000000000000;
	fma.rn.f64 	%fd29, %fd28, %fd18, 0d3FF0000000000000;
	{
	.reg .b32 %temp; 
	mov.b64 	{%r3, %temp}, %fd29;
	}
	{
	.reg .b32 %temp; 
	mov.b64 	{%temp, %r4}, %fd29;
	}
	shl.b32 	%r11, %r2, 20;
	add.s32 	%r12, %r11, %r4;
	mov.b64 	%fd33, {%r3, %r12};
	{
	.reg .b32 %temp; 
	mov.b64 	{%temp, %r13}, %fd1;
	}
	mov.b32 	%f2, %r13;
	abs.f32 	%f1, %f2;
	setp.lt.f32 	%p2, %f1, 0f4086232B;
	@%p2 bra 	$L__BB0_5;
	setp.lt.f64 	%p3, %fd1, 0d0000000000000000;
	add.f64 	%fd30, %fd1, 0d7FF0000000000000;
	selp.f64 	%fd33, 0d0000000000000000, %fd30, %p3;
	setp.geu.f32 	%p4, %f1, 0f40874800;
	@%p4 bra 	$L__BB0_5;
	shr.u32 	%r14, %r2, 31;
	add.s32 	%r15, %r2, %r14;
	shr.s32 	%r16, %r15, 1;
	shl.b32 	%r17, %r16, 20;
	add.s32 	%r18, %r4, %r17;
	mov.b64 	%fd31, {%r3, %r18};
	sub.s32 	%r19, %r2, %r16;
	shl.b32 	%r20, %r19, 20;
	add.s32 	%r21, %r20, 1072693248;
	mov.b32 	%r22, 0;
	mov.b64 	%fd32, {%r22, %r21};
	mul.f64 	%fd33, %fd32, %fd31;
$L__BB0_5:
	add.s64 	%rd16, %rd1, %rd9;
	st.global.f64 	[%rd16], %fd33;
$L__BB0_6:
	ret;

}
	// .globl	_Z3hncPdPKdS1_S1_d
.visible .entry _Z3hncPdPKdS1_S1_d(
	.param .u64 .ptr .align 1 _Z3hncPdPKdS1_S1_d_param_0,
	.param .u64 .ptr .align 1 _Z3hncPdPKdS1_S1_d_param_1,
	.param .u64 .ptr .align 1 _Z3hncPdPKdS1_S1_d_param_2,
	.param .u64 .ptr .align 1 _Z3hncPdPKdS1_S1_d_param_3,
	.param .f64 _Z3hncPdPKdS1_S1_d_param_4
)
{
	.reg .pred 	%p<4>;
	.reg .b32 	%r<23>;
	.reg .b32 	%f<3>;
	.reg .b64 	%rd<15>;
	.reg .b64 	%fd<33>;

	ld.param.u64 	%rd1, [_Z3hncPdPKdS1_S1_d_param_0];
	ld.param.u64 	%rd2, [_Z3hncPdPKdS1_S1_d_param_1];
	ld.param.u64 	%rd3, [_Z3hncPdPKdS1_S1_d_param_2];
	ld.param.u64 	%rd4, [_Z3hncPdPKdS1_S1_d_param_3];
	ld.param.f64 	%fd6, [_Z3hncPdPKdS1_S1_d_param_4];
	cvta.to.global.u64 	%rd5, %rd2;
	cvta.to.global.u64 	%rd6, %rd4;
	cvta.to.global.u64 	%rd7, %rd3;
	mov.u32 	%r5, %tid.x;
	mov.u32 	%r6, %ctaid.x;
	mov.u32 	%r7, %ntid.x;
	mov.u32 	%r8, %ctaid.y;
	mov.u32 	%r9, %nctaid.x;
	mad.lo.s32 	%r10, %r9, %r8, %r6;
	mad.lo.s32 	%r1, %r10, %r7, %r5;
	mul.wide.u32 	%rd8, %r1, 8;
	add.s64 	%rd9, %rd7, %rd8;
	ld.global.nc.f64 	%fd7, [%rd9];
	neg.f64 	%fd8, %fd7;
	add.s64 	%rd10, %rd6, %rd8;
	ld.global.nc.f64 	%fd9, [%rd10];
	mul.f64 	%fd10, %fd6, %fd9;
	sub.f64 	%fd11, %fd8, %fd10;
	add.s64 	%rd11, %rd5, %rd8;
	ld.global.nc.f64 	%fd12, [%rd11];
	add.f64 	%fd1, %fd12, %fd11;
	fma.rn.f64 	%fd13, %fd1, 0d3FF71547652B82FE, 0d4338000000000000;
	{
	.reg .b32 %temp; 
	mov.b64 	{%r2, %temp}, %fd13;
	}
	mov.f64 	%fd14, 0dC338000000000000;
	add.rn.f64 	%fd15, %fd13, %fd14;
	fma.rn.f64 	%fd16, %fd15, 0dBFE62E42FEFA39EF, %fd1;
	fma.rn.f64 	%fd17, %fd15, 0dBC7ABC9E3B39803F, %fd16;
	fma.rn.f64 	%fd18, %fd17, 0d3E5ADE1569CE2BDF, 0d3E928AF3FCA213EA;
	fma.rn.f64 	%fd19, %fd18, %fd17, 0d3EC71DEE62401315;
	fma.rn.f64 	%fd20, %fd19, %fd17, 0d3EFA01997C89EB71;
	fma.rn.f64 	%fd21, %fd20, %fd17, 0d3F2A01A014761F65;
	fma.rn.f64 	%fd22, %fd21, %fd17, 0d3F56C16C1852B7AF;
	fma.rn.f64 	%fd23, %fd22, %fd17, 0d3F81111111122322;
	fma.rn.f64 	%fd24, %fd23, %fd17, 0d3FA55555555502A1;
	fma.rn.f64 	%fd25, %fd24, %fd17, 0d3FC5555555555511;
	fma.rn.f64 	%fd26, %fd25, %fd17, 0d3FE000000000000B;
	fma.rn.f64 	%fd27, %fd26, %fd17, 0d3FF0000000000000;
	fma.rn.f64 	%fd28, %fd27, %fd17, 0d3FF0000000000000;
	{
	.reg .b32 %temp; 
	mov.b64 	{%r3, %temp}, %fd28;
	}
	{
	.reg .b32 %temp; 
	mov.b64 	{%temp, %r4}, %fd28;
	}
	shl.b32 	%r11, %r2, 20;
	add.s32 	%r12, %r11, %r4;
	mov.b64 	%fd32, {%r3, %r12};
	{
	.reg .b32 %temp; 
	mov.b64 	{%temp, %r13}, %fd1;
	}
	mov.b32 	%f2, %r13;
	abs.f32 	%f1, %f2;
	setp.lt.f32 	%p1, %f1, 0f4086232B;
	@%p1 bra 	$L__BB1_3;
	setp.lt.f64 	%p2, %fd1, 0d0000000000000000;
	add.f64 	%fd29, %fd1, 0d7FF0000000000000;
	selp.f64 	%fd32, 0d0000000000000000, %fd29, %p2;
	setp.geu.f32 	%p3, %f1, 0f40874800;
	@%p3 bra 	$L__BB1_3;
	shr.u32 	%r14, %r2, 31;
	add.s32 	%r15, %r2, %r14;
	shr.s32 	%r16, %r15, 1;
	shl.b32 	%r17, %r16, 20;
	add.s32 	%r18, %r4, %r17;
	mov.b64 	%fd30, {%r3, %r18};
	sub.s32 	%r19, %r2, %r16;
	shl.b32 	%r20, %r19, 20;
	add.s32 	%r21, %r20, 1072693248;
	mov.b32 	%r22, 0;
	mov.b64 	%fd31, {%r22, %r21};
	mul.f64 	%fd32, %fd31, %fd30;
$L__BB1_3:
	cvta.to.global.u64 	%rd12, %rd1;
	add.s64 	%rd14, %rd12, %rd8;
	st.global.f64 	[%rd14], %fd32;
	ret;

}
	// .globl	_Z6trm1mtP7double2PKdS2_S2_d
.visible .entry _Z6trm1mtP7double2PKdS2_S2_d(
	.param .u64 .ptr .align 1 _Z6trm1mtP7double2PKdS2_S2_d_param_0,
	.param .u64 .ptr .align 1 _Z6trm1mtP7double2PKdS2_S2_d_param_1,
	.param .u64 .ptr .align 1 _Z6trm1mtP7double2PKdS2_S2_d_param_2,
	.param .u64 .ptr .align 1 _Z6trm1mtP7double2PKdS2_S2_d_param_3,
	.param .f64 _Z6trm1mtP7double2PKdS2_S2_d_param_4
)
{
	.reg .b32 	%r<8>;
	.reg .b64 	%rd<15>;
	.reg .b64 	%fd<9>;

	ld.param.u64 	%rd1, [_Z6trm1mtP7double2PKdS2_S2_d_param_0];
	ld.param.u64 	%rd2, [_Z6trm1mtP7double2PKdS2_S2_d_param_1];
	ld.param.u64 	%rd3, [_Z6trm1mtP7double2PKdS2_S2_d_param_2];
	ld.param.u64 	%rd4, [_Z6trm1mtP7double2PKdS2_S2_d_param_3];
	ld.param.f64 	%fd1, [_Z6trm1mtP7double2PKdS2_S2_d_param_4];
	cvta.to.global.u64 	%rd5, %rd1;
	cvta.to.global.u64 	%rd6, %rd4;
	cvta.to.global.u64 	%rd7, %rd3;
	cvta.to.global.u64 	%rd8, %rd2;
	mov.u32 	%r1, %tid.x;
	mov.u32 	%r2, %ctaid.x;
	mov.u32 	%r3, %ntid.x;
	mov.u32 	%r4, %ctaid.y;
	mov.u32 	%r5, %nctaid.x;
	mad.lo.s32 	%r6, %r5, %r4, %r2;
	mad.lo.s32 	%r7, %r6, %r3, %r1;
	mul.wide.u32 	%rd9, %r7, 8;
	add.s64 	%rd10, %rd8, %rd9;
	ld.global.nc.f64 	%fd2, [%rd10];
	add.f64 	%fd3, %fd2, 0dBFF0000000000000;
	add.s64 	%rd11, %rd7, %rd9;
	ld.global.nc.f64 	%fd4, [%rd11];
	sub.f64 	%fd5, %fd3, %fd4;
	add.s64 	%rd12, %rd6, %rd9;
	ld.global.nc.f64 	%fd6, [%rd12];
	fma.rn.f64 	%fd7, %fd1, %fd6, %fd5;
	mul.wide.u32 	%rd13, %r7, 16;
	add.s64 	%rd14, %rd5, %rd13;
	mov.f64 	%fd8, 0d0000000000000000;
	st.global.v2.f64 	[%rd14], {%fd7, %fd8};
	ret;

}
	// .globl	_Z5pqvfrP7double2Pdd
.visible .entry _Z5pqvfrP7double2Pdd(
	.param .u64 .ptr .align 1 _Z5pqvfrP7double2Pdd_param_0,
	.param .u64 .ptr .align 1 _Z5pqvfrP7double2Pdd_param_1,
	.param .f64 _Z5pqvfrP7double2Pdd_param_2
)
{
	.reg .b32 	%r<8>;
	.reg .b64 	%rd<9>;
	.reg .b64 	%fd<5>;

	ld.param.u64 	%rd1, [_Z5pqvfrP7double2Pdd_param_0];
	ld.param.u64 	%rd2, [_Z5pqvfrP7double2Pdd_param_1];
	ld.param.f64 	%fd1, [_Z5pqvfrP7double2Pdd_param_2];
	cvta.to.global.u64 	%rd3, %rd1;
	cvta.to.global.u64 	%rd4, %rd2;
	mov.u32 	%r1, %tid.x;
	mov.u32 	%r2, %ctaid.x;
	mov.u32 	%r3, %ntid.x;
	mov.u32 	%r4, %ctaid.y;
	mov.u32 	%r5, %nctaid.x;
	mad.lo.s32 	%r6, %r5, %r4, %r2;
	mad.lo.s32 	%r7, %r6, %r3, %r1;
	mul.wide.u32 	%rd5, %r7, 8;
	add.s64 	%rd6, %rd4, %rd5;
	ld.global.f64 	%fd2, [%rd6];
	mul.wide.u32 	%rd7, %r7, 16;
	add.s64 	%rd8, %rd3, %rd7;
	ld.global.f64 	%fd3, [%rd8];
	fma.rn.f64 	%fd4, %fd1, %fd2, %fd3;
	st.global.f64 	[%rd8], %fd4;
	ret;

}
	// .globl	_Z5mqvfkP7double2PKS_d
.visible .entry _Z5mqvfkP7double2PKS_d(
	.param .u64 .ptr .align 1 _Z5mqvfkP7double2PKS_d_param_0,
	.param .u64 .ptr .align 1 _Z5mqvfkP7double2PKS_d_param_1,
	.param .f64 _Z5mqvfkP7double2PKS_d_param_2
)
{
	.reg .b32 	%r<8>;
	.reg .b64 	%rd<8>;
	.reg .b64 	%fd<10>;

	ld.param.u64 	%rd1, [_Z5mqvfkP7double2PKS_d_param_0];
	ld.param.u64 	%rd2, [_Z5mqvfkP7double2PKS_d_param_1];
	ld.param.f64 	%fd1, [_Z5mqvfkP7double2PKS_d_param_2];
	cvta.to.global.u64 	%rd3, %rd1;
	cvta.to.global.u64 	%rd4, %rd2;
	mov.u32 	%r1, %tid.x;
	mov.u32 	%r2, %ctaid.x;
	mov.u32 	%r3, %ntid.x;
	mov.u32 	%r4, %ctaid.y;
	mov.u32 	%r5, %nctaid.x;
	mad.lo.s32 	%r6, %r5, %r4, %r2;
	mad.lo.s32 	%r7, %r6, %r3, %r1;
	mul.wide.u32 	%rd5, %r7, 16;
	add.s64 	%rd6, %rd4, %rd5;
	ld.global.nc.v2.f64 	{%fd2, %fd3}, [%rd6];
	mul.f64 	%fd4, %fd1, %fd2;
	add.s64 	%rd7, %rd3, %rd5;
	ld.global.v2.f64 	{%fd5, %fd6}, [%rd7];
	sub.f64 	%fd7, %fd5, %fd4;
	mul.f64 	%fd8, %fd1, %fd3;
	sub.f64 	%fd9, %fd6, %fd8;
	st.global.v2.f64 	[%rd7], {%fd7, %fd9};
	ret;

}
	// .globl	_Z2ozP7double2PKS_PKdi
.visible .entry _Z2ozP7double2PKS_PKdi(
	.param .u64 .ptr .align 1 _Z2ozP7double2PKS_PKdi_param_0,
	.param .u64 .ptr .align 1 _Z2ozP7double2PKS_PKdi_param_1,
	.param .u64 .ptr .align 1 _Z2ozP7double2PKS_PKdi_param_2,
	.param .u32 _Z2ozP7double2PKS_PKdi_param_3
)
{
	.reg .pred 	%p<10>;
	.reg .b32 	%r<86>;
	.reg .b64 	%rd<70>;
	.reg .b64 	%fd<114>;

	ld.param.u64 	%rd4, [_Z2ozP7double2PKS_PKdi_param_1];
	ld.param.u64 	%rd5, [_Z2ozP7double2PKS_PKdi_param_2];
	ld.param.u32 	%r44, [_Z2ozP7double2PKS_PKdi_param_3];
	cvta.to.global.u64 	%rd1, %rd5;
	cvta.to.global.u64 	%rd2, %rd4;
	mov.u32 	%r1, %tid.x;
	mov.u32 	%r2, %ctaid.x;
	mov.u32 	%r3, %ntid.x;
	mov.u32 	%r4, %ctaid.y;
	mov.u32 	%r5, %nctaid.x;
	mad.lo.s32 	%r45, %r5, %r4, %r2;
	mad.lo.s32 	%r6, %r45, %r3, %r1;
	mul.lo.s32 	%r46, %r3, %r5;
	mov.u32 	%r7, %nctaid.y;
	mul.lo.s32 	%r8, %r46, %r7;
	setp.eq.s32 	%p1, %r44, 0;
	mov.f64 	%fd112, 0d0000000000000000;
	mov.f64 	%fd113, %fd112;
	@%p1 bra 	$L__BB5_12;
	and.b32  	%r9, %r44, 7;
	setp.lt.u32 	%p2, %r44, 8;
	mov.f64 	%fd113, 0d0000000000000000;
	mov.b32 	%r84, 0;
	mov.f64 	%fd112, %fd113;
	@%p2 bra 	$L__BB5_4;
	and.b32  	%r84, %r44, -8;
	neg.s32 	%r82, %r84;
	add.s32 	%r48, %r7, %r4;
	mad.lo.s32 	%r49, %r5, %r48, %r2;
	mad.lo.s32 	%r81, %r3, %r49, %r1;
	mul.lo.s32 	%r50, %r3, %r7;
	mul.lo.s32 	%r51, %r50, %r5;
	shl.b32 	%r13, %r51, 3;
	shl.b32 	%r52, %r7, 1;
	add.s32 	%r53, %r4, %r52;
	mad.lo.s32 	%r54, %r5, %r53, %r2;
	mad.lo.s32 	%r80, %r3, %r54, %r1;
	mad.lo.s32 	%r55, %r7, 3, %r4;
	mad.lo.s32 	%r56, %r5, %r55, %r2;
	mad.lo.s32 	%r79, %r3, %r56, %r1;
	shl.b32 	%r57, %r7, 2;
	add.s32 	%r58, %r4, %r57;
	mad.lo.s32 	%r59, %r5, %r58, %r2;
	mad.lo.s32 	%r78, %r3, %r59, %r1;
	mad.lo.s32 	%r60, %r7, 5, %r4;
	mad.lo.s32 	%r61, %r5, %r60, %r2;
	mad.lo.s32 	%r77, %r3, %r61, %r1;
	mad.lo.s32 	%r62, %r7, 6, %r4;
	mad.lo.s32 	%r63, %r5, %r62, %r2;
	mad.lo.s32 	%r76, %r3, %r63, %r1;
	mad.lo.s32 	%r64, %r7, 7, %r4;
	mad.lo.s32 	%r65, %r5, %r64, %r2;
	mad.lo.s32 	%r75, %r3, %r65, %r1;
	mov.f64 	%fd113, 0d0000000000000000;
	mov.u32 	%r74, %r6;
$L__BB5_3:
	.pragma "nounroll";
	mul.wide.u32 	%rd6, %r74, 16;
	add.s64 	%rd7, %rd2, %rd6;
	ld.global.nc.v2.f64 	{%fd29, %fd30}, [%rd7];
	mul.wide.u32 	%rd8, %r74, 8;
	add.s64 	%rd9, %rd1, %rd8;
	ld.global.nc.f64 	%fd31, [%rd9];
	fma.rn.f64 	%fd32, %fd29, %fd31, %fd112;
	fma.rn.f64 	%fd33, %fd31, %fd30, %fd113;
	mul.wide.u32 	%rd10, %r81, 16;
	add.s64 	%rd11, %rd2, %rd10;
	ld.global.nc.v2.f64 	{%fd34, %fd35}, [%rd11];
	mul.wide.u32 	%rd12, %r81, 8;
	add.s64 	%rd13, %rd1, %rd12;
	ld.global.nc.f64 	%fd36, [%rd13];
	fma.rn.f64 	%fd37, %fd34, %fd36, %fd32;
	fma.rn.f64 	%fd38, %fd36, %fd35, %fd33;
	mul.wide.u32 	%rd14, %r80, 16;
	add.s64 	%rd15, %rd2, %rd14;
	ld.global.nc.v2.f64 	{%fd39, %fd40}, [%rd15];
	mul.wide.u32 	%rd16, %r80, 8;
	add.s64 	%rd17, %rd1, %rd16;
	ld.global.nc.f64 	%fd41, [%rd17];
	fma.rn.f64 	%fd42, %fd39, %fd41, %fd37;
	fma.rn.f64 	%fd43, %fd41, %fd40, %fd38;
	mul.wide.u32 	%rd18, %r79, 16;
	add.s64 	%rd19, %rd2, %rd18;
	ld.global.nc.v2.f64 	{%fd44, %fd45}, [%rd19];
	mul.wide.u32 	%rd20, %r79, 8;
	add.s64 	%rd21, %rd1, %rd20;
	ld.global.nc.f64 	%fd46, [%rd21];
	fma.rn.f64 	%fd47, %fd44, %fd46, %fd42;
	fma.rn.f64 	%fd48, %fd46, %fd45, %fd43;
	mul.wide.u32 	%rd22, %r78, 16;
	add.s64 	%rd23, %rd2, %rd22;
	ld.global.nc.v2.f64 	{%fd49, %fd50}, [%rd23];
	mul.wide.u32 	%rd24, %r78, 8;
	add.s64 	%rd25, %rd1, %rd24;
	ld.global.nc.f64 	%fd51, [%rd25];
	fma.rn.f64 	%fd52, %fd49, %fd51, %fd47;
	fma.rn.f64 	%fd53, %fd51, %fd50, %fd48;
	mul.wide.u32 	%rd26, %r77, 16;
	add.s64 	%rd27, %rd2, %rd26;
	ld.global.nc.v2.f64 	{%fd54, %fd55}, [%rd27];
	mul.wide.u32 	%rd28, %r77, 8;
	add.s64 	%rd29, %rd1, %rd28;
	ld.global.nc.f64 	%fd56, [%rd29];
	fma.rn.f64 	%fd57, %fd54, %fd56, %fd52;
	fma.rn.f64 	%fd58, %fd56, %fd55, %fd53;
	mul.wide.u32 	%rd30, %r76, 16;
	add.s64 	%rd31, %rd2, %rd30;
	ld.global.nc.v2.f64 	{%fd59, %fd60}, [%rd31];
	mul.wide.u32 	%rd32, %r76, 8;
	add.s64 	%rd33, %rd1, %rd32;
	ld.global.nc.f64 	%fd61, [%rd33];
	fma.rn.f64 	%fd62, %fd59, %fd61, %fd57;
	fma.rn.f64 	%fd63, %fd61, %fd60, %fd58;
	mul.wide.u32 	%rd34, %r75, 16;
	add.s64 	%rd35, %rd2, %rd34;
	ld.global.nc.v2.f64 	{%fd64, %fd65}, [%rd35];
	mul.wide.u32 	%rd36, %r75, 8;
	add.s64 	%rd37, %rd1, %rd36;
	ld.global.nc.f64 	%fd66, [%rd37];
	fma.rn.f64 	%fd112, %fd64, %fd66, %fd62;
	fma.rn.f64 	%fd113, %fd66, %fd65, %fd63;
	add.s32 	%r82, %r82, 8;
	add.s32 	%r81, %r81, %r13;
	add.s32 	%r80, %r80, %r13;
	add.s32 	%r79, %r79, %r13;
	add.s32 	%r78, %r78, %r13;
	add.s32 	%r77, %r77, %r13;
	add.s32 	%r76, %r76, %r13;
	add.s32 	%r75, %r75, %r13;
	add.s32 	%r74, %r74, %r13;
	setp.ne.s32 	%p3, %r82, 0;
	@%p3 bra 	$L__BB5_3;
$L__BB5_4:
	setp.eq.s32 	%p4, %r9, 0;
	@%p4 bra 	$L__BB5_12;
	and.b32  	%r39, %r44, 3;
	setp.lt.u32 	%p5, %r9, 4;
	@%p5 bra 	$L__BB5_7;
	mad.lo.s32 	%r66, %r8, %r84, %r6;
	mul.wide.u32 	%rd38, %r66, 16;
	add.s64 	%rd39, %rd2, %rd38;
	ld.global.nc.v2.f64 	{%fd68, %fd69}, [%rd39];
	mul.wide.u32 	%rd40, %r66, 8;
	add.s64 	%rd41, %rd1, %rd40;
	ld.global.nc.f64 	%fd70, [%rd41];
	fma.rn.f64 	%fd71, %fd68, %fd70, %fd112;
	fma.rn.f64 	%fd72, %fd70, %fd69, %fd113;
	add.s32 	%r67, %r66, %r8;
	mul.wide.u32 	%rd42, %r67, 16;
	add.s64 	%rd43, %rd2, %rd42;
	ld.global.nc.v2.f64 	{%fd73, %fd74}, [%rd43];
	mul.wide.u32 	%rd44, %r67, 8;
	add.s64 	%rd45, %rd1, %rd44;
	ld.global.nc.f64 	%fd75, [%rd45];
	fma.rn.f64 	%fd76, %fd73, %fd75, %fd71;
	fma.rn.f64 	%fd77, %fd75, %fd74, %fd72;
	add.s32 	%r68, %r67, %r8;
	mul.wide.u32 	%rd46, %r68, 16;
	add.s64 	%rd47, %rd2, %rd46;
	ld.global.nc.v2.f64 	{%fd78, %fd79}, [%rd47];
	mul.wide.u32 	%rd48, %r68, 8;
	add.s64 	%rd49, %rd1, %rd48;
	ld.global.nc.f64 	%fd80, [%rd49];
	fma.rn.f64 	%fd81, %fd78, %fd80, %fd76;
	fma.rn.f64 	%fd82, %fd80, %fd79, %fd77;
	add.s32 	%r69, %r68, %r8;
	mul.wide.u32 	%rd50, %r69, 16;
	add.s64 	%rd51, %rd2, %rd50;
	ld.global.nc.v2.f64 	{%fd83, %fd84}, [%rd51];
	mul.wide.u32 	%rd52, %r69, 8;
	add.s64 	%rd53, %rd1, %rd52;
	ld.global.nc.f64 	%fd85, [%rd53];
	fma.rn.f64 	%fd112, %fd83, %fd85, %fd81;
	fma.rn.f64 	%fd113, %fd85, %fd84, %fd82;
	add.s32 	%r84, %r84, 4;
$L__BB5_7:
	setp.eq.s32 	%p6, %r39, 0;
	@%p6 bra 	$L__BB5_12;
	setp.eq.s32 	%p7, %r39, 1;
	@%p7 bra 	$L__BB5_10;
	mad.lo.s32 	%r70, %r8, %r84, %r6;
	mul.wide.u32 	%rd54, %r70, 16;
	add.s64 	%rd55, %rd2, %rd54;
	ld.global.nc.v2.f64 	{%fd87, %fd88}, [%rd55];
	mul.wide.u32 	%rd56, %r70, 8;
	add.s64 	%rd57, %rd1, %rd56;
	ld.global.nc.f64 	%fd89, [%rd57];
	fma.rn.f64 	%fd90, %fd87, %fd89, %fd112;
	fma.rn.f64 	%fd91, %fd89, %fd88, %fd113;
	add.s32 	%r71, %r70, %r8;
	mul.wide.u32 	%rd58, %r71, 16;
	add.s64 	%rd59, %rd2, %rd58;
	ld.global.nc.v2.f64 	{%fd92, %fd93}, [%rd59];
	mul.wide.u32 	%rd60, %r71, 8;
	add.s64 	%rd61, %rd1, %rd60;
	ld.global.nc.f64 	%fd94, [%rd61];
	fma.rn.f64 	%fd112, %fd92, %fd94, %fd90;
	fma.rn.f64 	%fd113, %fd94, %fd93, %fd91;
	add.s32 	%r84, %r84, 2;
$L__BB5_10:
	and.b32  	%r72, %r44, 1;
	setp.eq.b32 	%p8, %r72, 1;
	not.pred 	%p9, %p8;
	@%p9 bra 	$L__BB5_12;
	mad.lo.s32 	%r73, %r8, %r84, %r6;
	mul.wide.u32 	%rd62, %r73, 16;
	add.s64 	%rd63, %rd2, %rd62;
	ld.global.nc.v2.f64 	{%fd95, %fd96}, [%rd63];
	mul.wide.u32 	%rd64, %r73, 8;
	add.s64 	%rd65, %rd1, %rd64;
	ld.global.nc.f64 	%fd97, [%rd65];
	fma.rn.f64 	%fd112, %fd95, %fd97, %fd112;
	fma.rn.f64 	%fd113, %fd97, %fd96, %fd113;
$L__BB5_12:
	ld.param.u64 	%rd69, [_Z2ozP7double2PKS_PKdi_param_0];
	cvta.to.global.u64 	%rd66, %rd69;
	mul.wide.u32 	%rd67, %r6, 16;
	add.s64 	%rd68, %rd66, %rd67;
	st.global.v2.f64 	[%rd68], {%fd112, %fd113};
	ret;

}
	// .globl	_Z2trP7double2PdPKS_
.visible .entry _Z2trP7double2PdPKS_(
	.param .u64 .ptr .align 1 _Z2trP7double2PdPKS__param_0,
	.param .u64 .ptr .align 1 _Z2trP7double2PdPKS__param_1,
	.param .u64 .ptr .align 1 _Z2trP7double2PdPKS__param_2
)
{
	.reg .b32 	%r<8>;
	.reg .b64 	%rd<12>;
	.reg .b64 	%fd<5>;

	ld.param.u64 	%rd1, [_Z2trP7double2PdPKS__param_0];
	ld.param.u64 	%rd2, [_Z2trP7double2PdPKS__param_1];
	ld.param.u64 	%rd3, [_Z2trP7double2PdPKS__param_2];
	cvta.to.global.u64 	%rd4, %rd3;
	cvta.to.global.u64 	%rd5, %rd1;
	cvta.to.global.u64 	%rd6, %rd2;
	mov.u32 	%r1, %tid.x;
	mov.u32 	%r2, %ctaid.x;
	mov.u32 	%r3, %ntid.x;
	mov.u32 	%r4, %ctaid.y;
	mov.u32 	%r5, %nctaid.x;
	mad.lo.s32 	%r6, %r5, %r4, %r2;
	mad.lo.s32 	%r7, %r6, %r3, %r1;
	mul.wide.u32 	%rd7, %r7, 8;
	add.s64 	%rd8, %rd6, %rd7;
	ld.global.f64 	%fd1, [%rd8];
	mul.wide.u32 	%rd9, %r7, 16;
	add.s64 	%rd10, %rd5, %rd9;
	st.global.f64 	[%rd10], %fd1;
	add.s64 	%rd11, %rd4, %rd9;
	ld.global.nc.f64 	%fd2, [%rd11];
	add.f64 	%fd3, %fd2, 0d3FF0000000000000;
	sub.f64 	%fd4, %fd3, %fd1;
	st.global.f64 	[%rd8], %fd4;
	ret;

}


// ===== COMPILED SASS (sm_100) =====

	.target	sm_100

	.elftype	@"ET_EXEC"


//--------------------- .note.nv.tkinfo           --------------------------
	.section	.note.nv.tkinfo,"",@"SHT_NOTE"
	.sectionflags	@"SHF_NOTE_NV_TKINFO"
	.tkinfo
        /*0018*/ 	.word	0x00000002
        /*0030*/ 	.string	""
        /*0030*/ 	.string	"ptxas"
        /*0030*/ 	.string	"Cuda compilation tools, release 13.0, V13.0.88"
        /*0030*/ 	.string	"Build cuda_13.0.r13.0/compiler.36424714_0"
        /*0030*/ 	.string	"-arch sm_100 -m 64 "



//--------------------- .note.nv.cuinfo           --------------------------
	.section	.note.nv.cuinfo,"",@"SHT_NOTE"
	.sectionflags	@"SHF_NOTE_NV_CUINFO"
        /*0018*/ 	.short	0x0002
        /*001a*/ 	.short	0x0064
        /*001c*/ 	.short	0x0082
	.zero		2


//--------------------- .nv.info                  --------------------------
	.section	.nv.info,"",@"SHT_CUDA_INFO"
	.align	4


	//----- nvinfo : EIATTR_REGCOUNT
	.align		4
        /*0000*/ 	.byte	0x04, 0x2f
        /*0002*/ 	.short	(.L_1 - .L_0)
	.align		4
.L_0:
        /*0004*/ 	.word	index@(_Z2khPdPKdS1_S1_d)
        /*0008*/ 	.word	0x00000010


	//----- nvinfo : EIATTR_FRAME_SIZE
	.align		4
.L_1:
        /*000c*/ 	.byte	0x04, 0x11
        /*000e*/ 	.short	(.L_3 - .L_2)
	.align		4
.L_2:
        /*0010*/ 	.word	index@(_Z2khPdPKdS1_S1_d)
        /*0014*/ 	.word	0x00000000


	//----- nvinfo : EIATTR_REGCOUNT
	.align		4
.L_3:
        /*0018*/ 	.byte	0x04, 0x2f
        /*001a*/ 	.short	(.L_5 - .L_4)
	.align		4
.L_4:
        /*001c*/ 	.word	index@(_Z3hncPdPKdS1_S1_d)
        /*0020*/ 	.word	0x00000010


	//----- nvinfo : EIATTR_FRAME_SIZE
	.align		4
.L_5:
        /*0024*/ 	.byte	0x04, 0x11
        /*0026*/ 	.short	(.L_7 - .L_6)
	.align		4
.L_6:
        /*0028*/ 	.word	index@(_Z3hncPdPKdS1_S1_d)
        /*002c*/ 	.word	0x00000000


	//----- nvinfo : EIATTR_REGCOUNT
	.align		4
.L_7:
        /*0030*/ 	.byte	0x04, 0x2f
        /*0032*/ 	.short	(.L_9 - .L_8)
	.align		4
.L_8:
        /*0034*/ 	.word	index@(_Z6trm1mtP7double2PKdS2_S2_d)
        /*0038*/ 	.word	0x00000014


	//----- nvinfo : EIATTR_FRAME_SIZE
	.align		4
.L_9:
        /*003c*/ 	.byte	0x04, 0x11
        /*003e*/ 	.short	(.L_11 - .L_10)
	.align		4
.L_10:
        /*0040*/ 	.word	index@(_Z6trm1mtP7double2PKdS2_S2_d)
        /*0044*/ 	.word	0x00000000


	//----- nvinfo : EIATTR_REGCOUNT
	.align		4
.L_11:
        /*0048*/ 	.byte	0x04, 0x2f
        /*004a*/ 	.short	(.L_13 - .L_12)
	.align		4
.L_12:
        /*004c*/ 	.word	index@(_Z5pqvfrP7double2Pdd)
        /*0050*/ 	.word	0x0000000c


	//----- nvinfo : EIATTR_FRAME_SIZE
	.align		4
.L_13:
        /*0054*/ 	.byte	0x04, 0x11
        /*0056*/ 	.short	(.L_15 - .L_14)
	.align		4
.L_14:
        /*0058*/ 	.word	index@(_Z5pqvfrP7double2Pdd)
        /*005c*/ 	.word	0x00000000


	//----- nvinfo : EIATTR_REGCOUNT
	.align		4
.L_15:
        /*0060*/ 	.byte	0x04, 0x2f
        /*0062*/ 	.short	(.L_17 - .L_16)
	.align		4
.L_16:
        /*0064*/ 	.word	index@(_Z5mqvfkP7double2PKS_d)
        /*0068*/ 	.word	0x00000012


	//----- nvinfo : EIATTR_FRAME_SIZE
	.align		4
.L_17:
        /*006c*/ 	.byte	0x04, 0x11
        /*006e*/ 	.short	(.L_19 - .L_18)
	.align		4
.L_18:
        /*0070*/ 	.word	index@(_Z5mqvfkP7double2PKS_d)
        /*0074*/ 	.word	0x00000000


	//----- nvinfo : EIATTR_REGCOUNT
	.align		4
.L_19:
        /*0078*/ 	.byte	0x04, 0x2f
        /*007a*/ 	.short	(.L_21 - .L_20)
	.align		4
.L_20:
        /*007c*/ 	.word	index@(_Z2ozP7double2PKS_PKdi)
        /*0080*/ 	.word	0x00000020


	//----- nvinfo : EIATTR_FRAME_SIZE
	.align		4
.L_21:
        /*0084*/ 	.byte	0x04, 0x11
        /*0086*/ 	.short	(.L_23 - .L_22)
	.align		4
.L_22:
        /*0088*/ 	.word	index@(_Z2ozP7double2PKS_PKdi)
        /*008c*/ 	.word	0x00000000


	//----- nvinfo : EIATTR_REGCOUNT
	.align		4
.L_23:
        /*0090*/ 	.byte	0x04, 0x2f
        /*0092*/ 	.short	(.L_25 - .L_24)
	.align		4
.L_24:
        /*0094*/ 	.word	index@(_Z2trP7double2PdPKS_)
        /*0098*/ 	.word	0x00000012


	//----- nvinfo : EIATTR_FRAME_SIZE
	.align		4
.L_25:
        /*009c*/ 	.byte	0x04, 0x11
        /*009e*/ 	.short	(.L_27 - .L_26)
	.align		4
.L_26:
        /*00a0*/ 	.word	index@(_Z2trP7double2PdPKS_)
        /*00a4*/ 	.word	0x00000000


	//----- nvinfo : EIATTR_MIN_STACK_SIZE
	.align		4
.L_27:
        /*00a8*/ 	.byte	0x04, 0x12
        /*00aa*/ 	.short	(.L_29 - .L_28)
	.align		4
.L_28:
        /*00ac*/ 	.word	index@(_Z2trP7double2PdPKS_)
        /*00b0*/ 	.word	0x00000000


	//----- nvinfo : EIATTR_MIN_STACK_SIZE
	.align		4
.L_29:
        /*00b4*/ 	.byte	0x04, 0x12
        /*00b6*/ 	.short	(.L_31 - .L_30)
	.align		4
.L_30:
        /*00b8*/ 	.word	index@(_Z2ozP7double2PKS_PKdi)
        /*00bc*/ 	.word	0x00000000


	//----- nvinfo : EIATTR_MIN_STACK_SIZE
	.align		4
.L_31:
        /*00c0*/ 	.byte	0x04, 0x12
        /*00c2*/ 	.short	(.L_33 - .L_32)
	.align		4
.L_32:
        /*00c4*/ 	.word	index@(_Z5mqvfkP7double2PKS_d)
        /*00c8*/ 	.word	0x00000000


	//----- nvinfo : EIATTR_MIN_STACK_SIZE
	.align		4
.L_33:
        /*00cc*/ 	.byte	0x04, 0x12
        /*00ce*/ 	.short	(.L_35 - .L_34)
	.align		4
.L_34:
        /*00d0*/ 	.word	index@(_Z5pqvfrP7double2Pdd)
        /*00d4*/ 	.word	0x00000000


	//----- nvinfo : EIATTR_MIN_STACK_SIZE
	.align		4
.L_35:
        /*00d8*/ 	.byte	0x04, 0x12
        /*00da*/ 	.short	(.L_37 - .L_36)
	.align		4
.L_36:
        /*00dc*/ 	.word	index@(_Z6trm1mtP7double2PKdS2_S2_d)
        /*00e0*/ 	.word	0x00000000


	//----- nvinfo : EIATTR_MIN_STACK_SIZE
	.align		4
.L_37:
        /*00e4*/ 	.byte	0x04, 0x12
        /*00e6*/ 	.short	(.L_39 - .L_38)
	.align		4
.L_38:
        /*00e8*/ 	.word	index@(_Z3hncPdPKdS1_S1_d)
        /*00ec*/ 	.word	0x00000000


	//----- nvinfo : EIATTR_MIN_STACK_SIZE
	.align		4
.L_39:
        /*00f0*/ 	.byte	0x04, 0x12
        /*00f2*/ 	.short	(.L_41 - .L_40)
	.align		4
.L_40:
        /*00f4*/ 	.word	index@(_Z2khPdPKdS1_S1_d)
        /*00f8*/ 	.word	0x00000000
.L_41:


//--------------------- .nv.compat                --------------------------
	.section	.nv.compat,"",@"SHT_CUDA_COMPAT_INFO"
	.align	4
        /*0000*/ 	.byte	0x02, 0x09, 0x00, 0x00, 0x02, 0x02, 0x01, 0x00, 0x02, 0x05, 0x05, 0x00, 0x03, 0x07, 0x01, 0x01
        /*0010*/ 	.byte	0x02, 0x03, 0x00, 0x00, 0x02, 0x06, 0x01, 0x00, 0x04, 0x0b, 0x08, 0x00, 0x01, 0x00, 0x00, 0x00
        /*0020*/ 	.byte	0x00, 0x00, 0x00, 0x00


//--------------------- .nv.info._Z2trP7double2PdPKS_ --------------------------
	.section	.nv.info._Z2trP7double2PdPKS_,"",@"SHT_CUDA_INFO"
	.sectionflags	@""
	.align	4


	//----- nvinfo : EIATTR_CUDA_API_VERSION
	.align		4
        /*0000*/ 	.byte	0x04, 0x37
        /*0002*/ 	.short	(.L_43 - .L_42)
.L_42:
        /*0004*/ 	.word	0x00000082


	//----- nvinfo : EIATTR_KPARAM_INFO
	.align		4
.L_43:
        /*0008*/ 	.byte	0x04, 0x17
        /*000a*/ 	.short	(.L_45 - .L_44)
.L_44:
        /*000c*/ 	.word	0x00000000
        /*0010*/ 	.short	0x0002
        /*0012*/ 	.short	0x0010
        /*0014*/ 	.byte	0x00, 0xf5, 0x21, 0x00


	//----- nvinfo : EIATTR_KPARAM_INFO
	.align		4
.L_45:
        /*0018*/ 	.byte	0x04, 0x17
        /*001a*/ 	.short	(.L_47 - .L_46)
.L_46:
        /*001c*/ 	.word	0x00000000
        /*0020*/ 	.short	0x0001
        /*0022*/ 	.short	0x0008
        /*0024*/ 	.byte	0x00, 0xf5, 0x21, 0x00


	//----- nvinfo : EIATTR_KPARAM_INFO
	.align		4
.L_47:
        /*0028*/ 	.byte	0x04, 0x17
        /*002a*/ 	.short	(.L_49 - .L_48)
.L_48:
        /*002c*/ 	.word	0x00000000
        /*0030*/ 	.short	0x0000
        /*0032*/ 	.short	0x0000
        /*0034*/ 	.byte	0x00, 0xf5, 0x21, 0x00


	//----- nvinfo : EIATTR_SPARSE_MMA_MASK
	.align		4
.L_49:
        /*0038*/ 	.byte	0x03, 0x50
        /*003a*/ 	.short	0x0000


	//----- nvinfo : EIATTR_MAXREG_COUNT
	.align		4
        /*003c*/ 	.byte	0x03, 0x1b
        /*003e*/ 	.short	0x00ff


	//----- nvinfo : EIATTR_MERCURY_ISA_VERSION
	.align		4
        /*0040*/ 	.byte	0x03, 0x5f
        /*0042*/ 	.short	0x0101


	//----- nvinfo : EIATTR_VRC_CTA_INIT_COUNT
	.align		4
        /*0044*/ 	.byte	0x02, 0x4a
	.zero		1
	.zero		1


	//----- nvinfo : EIATTR_EXIT_INSTR_OFFSETS
	.align		4
        /*0048*/ 	.byte	0x04, 0x1c
        /*004a*/ 	.short	(.L_51 - .L_50)


	//   ....[0]....
.L_50:
        /*004c*/ 	.word	0x00000150


	//----- nvinfo : EIATTR_CBANK_PARAM_SIZE
	.align		4
.L_51:
        /*0050*/ 	.byte	0x03, 0x19
        /*0052*/ 	.short	0x0018


	//----- nvinfo : EIATTR_PARAM_CBANK
	.align		4
        /*0054*/ 	.byte	0x04, 0x0a
        /*0056*/ 	.short	(.L_53 - .L_52)
	.align		4
.L_52:
        /*0058*/ 	.word	index@(.nv.constant0._Z2trP7double2PdPKS_)
        /*005c*/ 	.short	0x0380
        /*005e*/ 	.short	0x0018


	//----- nvinfo : EIATTR_SW_WAR
	.align		4
.L_53:
        /*0060*/ 	.byte	0x04, 0x36
        /*0062*/ 	.short	(.L_55 - .L_54)
.L_54:
        /*0064*/ 	.word	0x00000008
.L_55:


//--------------------- .nv.info._Z2ozP7double2PKS_PKdi --------------------------
	.section	.nv.info._Z2ozP7double2PKS_PKdi,"",@"SHT_CUDA_INFO"
	.sectionflags	@""
	.align	4


	//----- nvinfo : EIATTR_CUDA_API_VERSION
	.align		4
        /*0000*/ 	.byte	0x04, 0x37
        /*0002*/ 	.short	(.L_57 - .L_56)
.L_56:
        /*0004*/ 	.word	0x00000082


	//----- nvinfo : EIATTR_KPARAM_INFO
	.align		4
.L_57:
        /*0008*/ 	.byte	0x04, 0x17
        /*000a*/ 	.short	(.L_59 - .L_58)
.L_58:
        /*000c*/ 	.word	0x00000000
        /*0010*/ 	.short	0x0003
        /*0012*/ 	.short	0x0018
        /*0014*/ 	.byte	0x00, 0xf0, 0x11, 0x00


	//----- nvinfo : EIATTR_KPARAM_INFO
	.align		4
.L_59:
        /*0018*/ 	.byte	0x04, 0x17
        /*001a*/ 	.short	(.L_61 - .L_60)
.L_60:
        /*001c*/ 	.word	0x00000000
        /*0020*/ 	.short	0x0002
        /*0022*/ 	.short	0x0010
        /*0024*/ 	.byte	0x00, 0xf5, 0x21, 0x00


	//----- nvinfo : EIATTR_KPARAM_INFO
	.align		4
.L_61:
        /*0028*/ 	.byte	0x04, 0x17
        /*002a*/ 	.short	(.L_63 - .L_62)
.L_62:
        /*002c*/ 	.word	0x00000000
        /*0030*/ 	.short	0x0001
        /*0032*/ 	.short	0x0008
        /*0034*/ 	.byte	0x00, 0xf5, 0x21, 0x00


	//----- nvinfo : EIATTR_KPARAM_INFO
	.align		4
.L_63:
        /*0038*/ 	.byte	0x04, 0x17
        /*003a*/ 	.short	(.L_65 - .L_64)
.L_64:
        /*003c*/ 	.word	0x00000000
        /*0040*/ 	.short	0x0000
        /*0042*/ 	.short	0x0000
        /*0044*/ 	.byte	0x00, 0xf5, 0x21, 0x00


	//----- nvinfo : EIATTR_SPARSE_MMA_MASK
	.align		4
.L_65:
        /*0048*/ 	.byte	0x03, 0x50
        /*004a*/ 	.short	0x0000


	//----- nvinfo : EIATTR_MAXREG_COUNT
	.align		4
        /*004c*/ 	.byte	0x03, 0x1b
        /*004e*/ 	.short	0x00ff


	//----- nvinfo : EIATTR_MERCURY_ISA_VERSION
	.align		4
        /*0050*/ 	.byte	0x03, 0x5f
        /*0052*/ 	.short	0x0101


	//----- nvinfo : EIATTR_VRC_CTA_INIT_COUNT
	.align		4
        /*0054*/ 	.byte	0x02, 0x4a
	.zero		1
	.zero		1


	//----- nvinfo : EIATTR_EXIT_INSTR_OFFSETS
	.align		4
        /*0058*/ 	.byte	0x04, 0x1c
        /*005a*/ 	.short	(.L_67 - .L_66)


	//   ....[0]....
.L_66:
        /*005c*/ 	.word	0x00000c80


	//----- nvinfo : EIATTR_CBANK_PARAM_SIZE
	.align		4
.L_67:
        /*0060*/ 	.byte	0x03, 0x19
        /*0062*/ 	.short	0x001c


	//----- nvinfo : EIATTR_PARAM_CBANK
	.align		4
        /*0064*/ 	.byte	0x04, 0x0a
        /*0066*/ 	.short	(.L_69 - .L_68)
	.align		4
.L_68:
        /*0068*/ 	.word	index@(.nv.constant0._Z2ozP7double2PKS_PKdi)
        /*006c*/ 	.short	0x0380
        /*006e*/ 	.short	0x001c


	//----- nvinfo : EIATTR_SW_WAR
	.align		4
.L_69:
        /*0070*/ 	.byte	0x04, 0x36
        /*0072*/ 	.short	(.L_71 - .L_70)
.L_70:
        /*0074*/ 	.word	0x00000008
.L_71:


//--------------------- .nv.info._Z5mqvfkP7double2PKS_d --------------------------
	.section	.nv.info._Z5mqvfkP7double2PKS_d,"",@"SHT_CUDA_INFO"
	.sectionflags	@""
	.align	4


	//----- nvinfo : EIATTR_CUDA_API_VERSION
	.align		4
        /*0000*/ 	.byte	0x04, 0x37
        /*0002*/ 	.short	(.L_73 - .L_72)
.L_72:
        /*0004*/ 	.word	0x00000082


	//----- nvinfo : EIATTR_KPARAM_INFO
	.align		4
.L_73:
        /*0008*/ 	.byte	0x04, 0x17
        /*000a*/ 	.short	(.L_75 - .L_74)
.L_74:
        /*000c*/ 	.word	0x00000000
        /*0010*/ 	.short	0x0002
        /*0012*/ 	.short	0x0010
        /*0014*/ 	.byte	0x00, 0xf0, 0x21, 0x00


	//----- nvinfo : EIATTR_KPARAM_INFO
	.align		4
.L_75:
        /*0018*/ 	.byte	0x04, 0x17
        /*001a*/ 	.short	(.L_77 - .L_76)
.L_76:
        /*001c*/ 	.word	0x00000000
        /*0020*/ 	.short	0x0001
        /*0022*/ 	.short	0x0008
        /*0024*/ 	.byte	0x00, 0xf5, 0x21, 0x00


	//----- nvinfo : EIATTR_KPARAM_INFO
	.align		4
.L_77:
        /*0028*/ 	.byte	0x04, 0x17
        /*002a*/ 	.short	(.L_79 - .L_78)
.L_78:
        /*002c*/ 	.word	0x00000000
        /*0030*/ 	.short	0x0000
        /*0032*/ 	.short	0x0000
        /*0034*/ 	.byte	0x00, 0xf5, 0x21, 0x00


	//----- nvinfo : EIATTR_SPARSE_MMA_MASK
	.align		4
.L_79:
        /*0038*/ 	.byte	0x03, 0x50
        /*003a*/ 	.short	0x0000


	//----- nvinfo : EIATTR_MAXREG_COUNT
	.align		4
        /*003c*/ 	.byte	0x03, 0x1b
        /*003e*/ 	.short	0x00ff


	//----- nvinfo : EIATTR_MERCURY_ISA_VERSION
	.align		4
        /*0040*/ 	.byte	0x03, 0x5f
        /*0042*/ 	.short	0x0101


	//----- nvinfo : EIATTR_VRC_CTA_INIT_COUNT
	.align		4
        /*0044*/ 	.byte	0x02, 0x4a
	.zero		1
	.zero		1


	//----- nvinfo : EIATTR_EXIT_INSTR_OFFSETS
	.align		4
        /*0048*/ 	.byte	0x04, 0x1c
        /*004a*/ 	.short	(.L_81 - .L_80)


	//   ....[0]....
.L_80:
        /*004c*/ 	.word	0x00000130


	//----- nvinfo : EIATTR_CBANK_PARAM_SIZE
	.align		4
.L_81:
        /*0050*/ 	.byte	0x03, 0x19
        /*0052*/ 	.short	0x0018


	//----- nvinfo : EIATTR_PARAM_CBANK
	.align		4
        /*0054*/ 	.byte	0x04, 0x0a
        /*0056*/ 	.short	(.L_83 - .L_82)
	.align		4
.L_82:
        /*0058*/ 	.word	index@(.nv.constant0._Z5mqvfkP7double2PKS_d)
        /*005c*/ 	.short	0x0380
        /*005e*/ 	.short	0x0018


	//----- nvinfo : EIATTR_SW_WAR
	.align		4
.L_83:
        /*0060*/ 	.byte	0x04, 0x36
        /*0062*/ 	.short	(.L_85 - .L_84)
.L_84:
        /*0064*/ 	.word	0x00000008
.L_85:


//--------------------- .nv.info._Z5pqvfrP7double2Pdd --------------------------
	.section	.nv.info._Z5pqvfrP7double2Pdd,"",@"SHT_CUDA_INFO"
	.sectionflags	@""
	.align	4


	//----- nvinfo : EIATTR_CUDA_API_VERSION
	.align		4
        /*0000*/ 	.byte	0x04, 0x37
        /*0002*/ 	.short	(.L_87 - .L_86)
.L_86:
        /*0004*/ 	.word	0x00000082


	//----- nvinfo : EIATTR_KPARAM_INFO
	.align		4
.L_87:
        /*0008*/ 	.byte	0x04, 0x17
        /*000a*/ 	.short	(.L_89 - .L_88)
.L_88:
        /*000c*/ 	.word	0x00000000
        /*0010*/ 	.short	0x0002
        /*0012*/ 	.short	0x0010
        /*0014*/ 	.byte	0x00, 0xf0, 0x21, 0x00


	//----- nvinfo : EIATTR_KPARAM_INFO
	.align		4
.L_89:
        /*0018*/ 	.byte	0x04, 0x17
        /*001a*/ 	.short	(.L_91 - .L_90)
.L_90:
        /*001c*/ 	.word	0x00000000
        /*0020*/ 	.short	0x0001
        /*0022*/ 	.short	0x0008
        /*0024*/ 	.byte	0x00, 0xf5, 0x21, 0x00


	//----- nvinfo : EIATTR_KPARAM_INFO
	.align		4
.L_91:
        /*0028*/ 	.byte	0x04, 0x17
        /*002a*/ 	.short	(.L_93 - .L_92)
.L_92:
        /*002c*/ 	.word	0x00000000
        /*0030*/ 	.short	0x0000
        /*0032*/ 	.short	0x0000
        /*0034*/ 	.byte	0x00, 0xf5, 0x21, 0x00


	//----- nvinfo : EIATTR_SPARSE_MMA_MASK
	.align		4
.L_93:
        /*0038*/ 	.byte	0x03, 0x50
        /*003a*/ 	.short	0x0000


	//----- nvinfo : EIATTR_MAXREG_COUNT
	.align		4
        /*003c*/ 	.byte	0x03, 0x1b
        /*003e*/ 	.short	0x00ff


	//----- nvinfo : EIATTR_MERCURY_ISA_VERSION
	.align		4
        /*0040*/ 	.byte	0x03, 0x5f
        /*0042*/ 	.short	0x0101


	//----- nvinfo : EIATTR_VRC_CTA_INIT_COUNT
	.align		4
        /*0044*/ 	.byte	0x02, 0x4a
	.zero		1
	.zero		1


	//----- nvinfo : EIATTR_EXIT_INSTR_OFFSETS
	.align		4
        /*0048*/ 	.byte	0x04, 0x1c
        /*004a*/ 	.short	(.L_95 - .L_94)


	//   ....[0]....
.L_94:
        /*004c*/ 	.word	0x00000120


	//----- nvinfo : EIATTR_CBANK_PARAM_SIZE
	.align		4
.L_95:
        /*0050*/ 	.byte	0x03, 0x19
        /*0052*/ 	.short	0x0018


	//----- nvinfo : EIATTR_PARAM_CBANK
	.align		4
        /*0054*/ 	.byte	0x04, 0x0a
        /*0056*/ 	.short	(.L_97 - .L_96)
	.align		4
.L_96:
        /*0058*/ 	.word	index@(.nv.constant0._Z5pqvfrP7double2Pdd)
        /*005c*/ 	.short	0x0380
        /*005e*/ 	.short	0x0018


	//----- nvinfo : EIATTR_SW_WAR
	.align		4
.L_97:
        /*0060*/ 	.byte	0x04, 0x36
        /*0062*/ 	.short	(.L_99 - .L_98)
.L_98:
        /*0064*/ 	.word	0x00000008
.L_99:


//--------------------- .nv.info._Z6trm1mtP7double2PKdS2_S2_d --------------------------
	.section	.nv.info._Z6trm1mtP7double2PKdS2_S2_d,"",@"SHT_CUDA_INFO"
	.sectionflags	@""
	.align	4


	//----- nvinfo : EIATTR_CUDA_API_VERSION
	.align		4
        /*0000*/ 	.byte	0x04, 0x37
        /*0002*/ 	.short	(.L_101 - .L_100)
.L_100:
        /*0004*/ 	.word	0x00000082


	//----- nvinfo : EIATTR_KPARAM_INFO
	.align		4
.L_101:
        /*0008*/ 	.byte	0x04, 0x17
        /*000a*/ 	.short	(.L_103 - .L_102)
.L_102:
        /*000c*/ 	.word	0x00000000
        /*0010*/ 	.short	0x0004
        /*0012*/ 	.short	0x0020
        /*0014*/ 	.byte	0x00, 0xf0, 0x21, 0x00


	//----- nvinfo : EIATTR_KPARAM_INFO
	.align		4
.L_103:
        /*0018*/ 	.byte	0x04, 0x17
        /*001a*/ 	.short	(.L_105 - .L_104)
.L_104:
        /*001c*/ 	.word	0x00000000
        /*0020*/ 	.short	0x0003
        /*0022*/ 	.short	0x0018
        /*0024*/ 	.byte	0x00, 0xf5, 0x21, 0x00


	//----- nvinfo : EIATTR_KPARAM_INFO
	.align		4
.L_105:
        /*0028*/ 	.byte	0x04, 0x17
        /*002a*/ 	.short	(.L_107 - .L_106)
.L_106:
        /*002c*/ 	.word	0x00000000
        /*0030*/ 	.short	0x0002
        /*0032*/ 	.short	0x0010
        /*0034*/ 	.byte	0x00, 0xf5, 0x21, 0x00


	//----- nvinfo : EIATTR_KPARAM_INFO
	.align		4
.L_107:
        /*0038*/ 	.byte	0x04, 0x17
        /*003a*/ 	.short	(.L_109 - .L_108)
.L_108:
        /*003c*/ 	.word	0x00000000
        /*0040*/ 	.short	0x0001
        /*0042*/ 	.short	0x0008
        /*0044*/ 	.byte	0x00, 0xf5, 0x21, 0x00


	//----- nvinfo : EIATTR_KPARAM_INFO
	.align		4
.L_109:
        /*0048*/ 	.byte	0x04, 0x17
        /*004a*/ 	.short	(.L_111 - .L_110)
.L_110:
        /*004c*/ 	.word	0x00000000
        /*0050*/ 	.short	0x0000
        /*0052*/ 	.short	0x0000
        /*0054*/ 	.byte	0x00, 0xf5, 0x21, 0x00


	//----- nvinfo : EIATTR_SPARSE_MMA_MASK
	.align		4
.L_111:
        /*0058*/ 	.byte	0x03, 0x50
        /*005a*/ 	.short	0x0000


	//----- nvinfo : EIATTR_MAXREG_COUNT
	.align		4
        /*005c*/ 	.byte	0x03, 0x1b
        /*005e*/ 	.short	0x00ff


	//----- nvinfo : EIATTR_MERCURY_ISA_VERSION
	.align		4
        /*0060*/ 	.byte	0x03, 0x5f
        /*0062*/ 	.short	0x0101


	//----- nvinfo : EIATTR_VRC_CTA_INIT_COUNT
	.align		4
        /*0064*/ 	.byte	0x02, 0x4a
	.zero		1
	.zero		1


	//----- nvinfo : EIATTR_EXIT_INSTR_OFFSETS
	.align		4
        /*0068*/ 	.byte	0x04, 0x1c
        /*006a*/ 	.short	(.L_113 - .L_112)


	//   ....[0]....
.L_112:
        /*006c*/ 	.word	0x000001a0


	//----- nvinfo : EIATTR_CBANK_PARAM_SIZE
	.align		4
.L_113:
        /*0070*/ 	.byte	0x03, 0x19
        /*0072*/ 	.short	0x0028


	//----- nvinfo : EIATTR_PARAM_CBANK
	.align		4
        /*0074*/ 	.byte	0x04, 0x0a
        /*0076*/ 	.short	(.L_115 - .L_114)
	.align		4
.L_114:
        /*0078*/ 	.word	index@(.nv.constant0._Z6trm1mtP7double2PKdS2_S2_d)
        /*007c*/ 	.short	0x0380
        /*007e*/ 	.short	0x0028


	//----- nvinfo : EIATTR_SW_WAR
	.align		4
.L_115:
        /*0080*/ 	.byte	0x04, 0x36
        /*0082*/ 	.short	(.L_117 - .L_116)
.L_116:
        /*0084*/ 	.word	0x00000008
.L_117:


//--------------------- .nv.info._Z3hncPdPKdS1_S1_d --------------------------
	.section	.nv.info._Z3hncPdPKdS1_S1_d,"",@"SHT_CUDA_INFO"
	.sectionflags	@""
	.align	4


	//----- nvinfo : EIATTR_CUDA_API_VERSION
	.align		4
        /*0000*/ 	.byte	0x04, 0x37
        /*0002*/ 	.short	(.L_119 - .L_118)
.L_118:
        /*0004*/ 	.word	0x00000082


	//----- nvinfo : EIATTR_KPARAM_INFO
	.align		4
.L_119:
        /*0008*/ 	.byte	0x04, 0x17
        /*000a*/ 	.short	(.L_121 - .L_120)
.L_120:
        /*000c*/ 	.word	0x00000000
        /*0010*/ 	.short	0x0004
        /*0012*/ 	.short	0x0020
        /*0014*/ 	.byte	0x00, 0xf0, 0x21, 0x00


	//----- nvinfo : EIATTR_KPARAM_INFO
	.align		4
.L_121:
        /*0018*/ 	.byte	0x04, 0x17
        /*001a*/ 	.short	(.L_123 - .L_122)
.L_122:
        /*001c*/ 	.word	0x00000000
        /*0020*/ 	.short	0x0003
        /*0022*/ 	.short	0x0018
        /*0024*/ 	.byte	0x00, 0xf5, 0x21, 0x00


	//----- nvinfo : EIATTR_KPARAM_INFO
	.align		4
.L_123:
        /*0028*/ 	.byte	0x04, 0x17
        /*002a*/ 	.short	(.L_125 - .L_124)
.L_124:
        /*002c*/ 	.word	0x00000000
        /*0030*/ 	.short	0x0002
        /*0032*/ 	.short	0x0010
        /*0034*/ 	.byte	0x00, 0xf5, 0x21, 0x00


	//----- nvinfo : EIATTR_KPARAM_INFO
	.align		4
.L_125:
        /*0038*/ 	.byte	0x04, 0x17
        /*003a*/ 	.short	(.L_127 - .L_126)
.L_126:
        /*003c*/ 	.word	0x00000000
        /*0040*/ 	.short	0x0001
        /*0042*/ 	.short	0x0008
        /*0044*/ 	.byte	0x00, 0xf5, 0x21, 0x00


	//----- nvinfo : EIATTR_KPARAM_INFO
	.align		4
.L_127:
        /*0048*/ 	.byte	0x04, 0x17
        /*004a*/ 	.short	(.L_129 - .L_128)
.L_128:
        /*004c*/ 	.word	0x00000000
        /*0050*/ 	.short	0x0000
        /*0052*/ 	.short	0x0000
        /*0054*/ 	.byte	0x00, 0xf5, 0x21, 0x00


	//----- nvinfo : EIATTR_SPARSE_MMA_MASK
	.align		4
.L_129:
        /*0058*/ 	.byte	0x03, 0x50
        /*005a*/ 	.short	0x0000


	//----- nvinfo : EIATTR_MAXREG_COUNT
	.align		4
        /*005c*/ 	.byte	0x03, 0x1b
        /*005e*/ 	.short	0x00ff


	//----- nvinfo : EIATTR_MERCURY_ISA_VERSION
	.align		4
        /*0060*/ 	.byte	0x03, 0x5f
        /*0062*/ 	.short	0x0101


	//----- nvinfo : EIATTR_VRC_CTA_INIT_COUNT
	.align		4
        /*0064*/ 	.byte	0x02, 0x4a
	.zero		1
	.zero		1


	//----- nvinfo : EIATTR_EXIT_INSTR_OFFSETS
	.align		4
        /*0068*/ 	.byte	0x04, 0x1c
        /*006a*/ 	.short	(.L_131 - .L_130)


	//   ....[0]....
.L_130:
        /*006c*/ 	.word	0x00000530


	//----- nvinfo : EIATTR_CRS_STACK_SIZE
	.align		4
.L_131:
        /*0070*/ 	.byte	0x04, 0x1e
        /*0072*/ 	.short	(.L_133 - .L_132)
.L_132:
        /*0074*/ 	.word	0x00000000


	//----- nvinfo : EIATTR_CBANK_PARAM_SIZE
	.align		4
.L_133:
        /*0078*/ 	.byte	0x03, 0x19
        /*007a*/ 	.short	0x0028


	//----- nvinfo : EIATTR_PARAM_CBANK
	.align		4
        /*007c*/ 	.byte	0x04, 0x0a
        /*007e*/ 	.short	(.L_135 - .L_134)
	.align		4
.L_134:
        /*0080*/ 	.word	index@(.nv.constant0._Z3hncPdPKdS1_S1_d)
        /*0084*/ 	.short	0x0380
        /*0086*/ 	.short	0x0028


	//----- nvinfo : EIATTR_SW_WAR
	.align		4
.L_135:
        /*0088*/ 	.byte	0x04, 0x36
        /*008a*/ 	.short	(.L_137 - .L_136)
.L_136:
        /*008c*/ 	.word	0x00000008
.L_137:


//--------------------- .nv.info._Z2khPdPKdS1_S1_d --------------------------
	.section	.nv.info._Z2khPdPKdS1_S1_d,"",@"SHT_CUDA_INFO"
	.sectionflags	@""
	.align	4


	//----- nvinfo : EIATTR_CUDA_API_VERSION
	.align		4
        /*0000*/ 	.byte	0x04, 0x37
        /*0002*/ 	.short	(.L_139 - .L_138)
.L_138:
        /*0004*/ 	.word	0x00000082


	//----- nvinfo : EIATTR_KPARAM_INFO
	.align		4
.L_139:
        /*0008*/ 	.byte	0x04, 0x17
        /*000a*/ 	.short	(.L_141 - .L_140)
.L_140:
        /*000c*/ 	.word	0x00000000
        /*0010*/ 	.short	0x0004
        /*0012*/ 	.short	0x0020
        /*0014*/ 	.byte	0x00, 0xf0, 0x21, 0x00


	//----- nvinfo : EIATTR_KPARAM_INFO
	.align		4
.L_141:
        /*0018*/ 	.byte	0x04, 0x17
        /*001a*/ 	.short	(.L_143 - .L_142)
.L_142:
        /*001c*/ 	.word	0x00000000
        /*0020*/ 	.short	0x0003
        /*0022*/ 	.short	0x0018
        /*0024*/ 	.byte	0x00, 0xf5, 0x21, 0x00


	//----- nvinfo : EIATTR_KPARAM_INFO
	.align		4
.L_143:
        /*0028*/ 	.byte	0x04, 0x17
        /*002a*/ 	.short	(.L_145 - .L_144)
.L_144:
        /*002c*/ 	.word	0x00000000
        /*0030*/ 	.short	0x0002
        /*0032*/ 	.short	0x0010
        /*0034*/ 	.byte	0x00, 0xf5, 0x21, 0x00


	//----- nvinfo : EIATTR_KPARAM_INFO
	.align		4
.L_145:
        /*0038*/ 	.byte	0x04, 0x17
        /*003a*/ 	.short	(.L_147 - .L_146)
.L_146:
        /*003c*/ 	.word	0x00000000
        /*0040*/ 	.short	0x0001
        /*0042*/ 	.short	0x0008
        /*0044*/ 	.byte	0x00, 0xf5, 0x21, 0x00


	//----- nvinfo : EIATTR_KPARAM_INFO
	.align		4
.L_147:
        /*0048*/ 	.byte	0x04, 0x17
        /*004a*/ 	.short	(.L_149 - .L_148)
.L_148:
        /*004c*/ 	.word	0x00000000
        /*0050*/ 	.short	0x0000
        /*0052*/ 	.short	0x0000
        /*0054*/ 	.byte	0x00, 0xf5, 0x21, 0x00


	//----- nvinfo : EIATTR_SPARSE_MMA_MASK
	.align		4
.L_149:
        /*0058*/ 	.byte	0x03, 0x50
        /*005a*/ 	.short	0x0000


	//----- nvinfo : EIATTR_MAXREG_COUNT
	.align		4
        /*005c*/ 	.byte	0x03, 0x1b
        /*005e*/ 	.short	0x00ff


	//----- nvinfo : EIATTR_MERCURY_ISA_VERSION
	.align		4
        /*0060*/ 	.byte	0x03, 0x5f
        /*0062*/ 	.short	0x0101


	//----- nvinfo : EIATTR_VRC_CTA_INIT_COUNT
	.align		4
        /*0064*/ 	.byte	0x02, 0x4a
	.zero		1
	.zero		1


	//----- nvinfo : EIATTR_EXIT_INSTR_OFFSETS
	.align		4
        /*0068*/ 	.byte	0x04, 0x1c
        /*006a*/ 	.short	(.L_151 - .L_150)


	//   ....[0]....
.L_150:
        /*006c*/ 	.word	0x000001a0


	//   ....[1]....
        /*0070*/ 	.word	0x00000590


	//----- nvinfo : EIATTR_CRS_STACK_SIZE
	.align		4
.L_151:
        /*0074*/ 	.byte	0x04, 0x1e
        /*0076*/ 	.short	(.L_153 - .L_152)
.L_152:
        /*0078*/ 	.word	0x00000000


	//----- nvinfo : EIATTR_CBANK_PARAM_SIZE
	.align		4
.L_153:
        /*007c*/ 	.byte	0x03, 0x19
        /*007e*/ 	.short	0x0028


	//----- nvinfo : EIATTR_PARAM_CBANK
	.align		4
        /*0080*/ 	.byte	0x04, 0x0a
        /*0082*/ 	.short	(.L_155 - .L_154)
	.align		4
.L_154:
        /*0084*/ 	.word	index@(.nv.constant0._Z2khPdPKdS1_S1_d)
        /*0088*/ 	.short	0x0380
        /*008a*/ 	.short	0x0028


	//----- nvinfo : EIATTR_SW_WAR
	.align		4
.L_155:
        /*008c*/ 	.byte	0x04, 0x36
        /*008e*/ 	.short	(.L_157 - .L_156)
.L_156:
        /*0090*/ 	.word	0x00000008
.L_157:


//--------------------- .nv.callgraph             --------------------------
	.section	.nv.callgraph,"",@"SHT_CUDA_CALLGRAPH"
	.align	4
	.sectionentsize	8
	.align		4
        /*0000*/ 	.word	0x00000000
	.align		4
        /*0004*/ 	.word	0xffffffff
	.align		4
        /*0008*/ 	.word	0x00000000
	.align		4
        /*000c*/ 	.word	0xfffffffe
	.align		4
        /*0010*/ 	.word	0x00000000
	.align		4
        /*0014*/ 	.word	0xfffffffd
	.align		4
        /*0018*/ 	.word	0x00000000
	.align		4
        /*001c*/ 	.word	0xfffffffc


//--------------------- .text._Z2trP7double2PdPKS_ --------------------------
	.section	.text._Z2trP7double2PdPKS_,"ax",@progbits
	.align	128
        .global         _Z2trP7double2PdPKS_
        .type           _Z2trP7double2PdPKS_,@function
        .size           _Z2trP7double2PdPKS_,(.L_x_15 - _Z2trP7double2PdPKS_)
        .other          _Z2trP7double2PdPKS_,@"STO_CUDA_ENTRY STV_DEFAULT"
_Z2trP7double2PdPKS_:
.text._Z2trP7double2PdPKS_:
[----:B------:R-:W-:Y:S01]  /*0000*/  LDC R1, c[0x0][0x37c] ;  /* 0x0000df00ff017b82 */ /* 0x000fe20000000800 */
[----:B------:R-:W0:Y:S01]  /*0010*/  S2R R0, SR_CTAID.Y ;  /* 0x0000000000007919 */ /* 0x000e220000002600 */
[----:B------:R-:W1:Y:S06]  /*0020*/  LDCU UR7, c[0x0][0x360] ;  /* 0x00006c00ff0777ac */ /* 0x000e6c0008000800 */
[----:B------:R-:W0:Y:S01]  /*0030*/  S2UR UR6, SR_CTAID.X ;  /* 0x00000000000679c3 */ /* 0x000e220000002500 */
[----:B------:R-:W1:Y:S01]  /*0040*/  S2R R15, SR_TID.X ;  /* 0x00000000000f7919 */ /* 0x000e620000002100 */
[----:B------:R-:W2:Y:S06]  /*0050*/  LDCU.64 UR4, c[0x0][0x358] ;  /* 0x00006b00ff0477ac */ /* 0x000eac0008000a00 */
[----:B------:R-:W0:Y:S08]  /*0060*/  LDC R5, c[0x0][0x370] ;  /* 0x0000dc00ff057b82 */ /* 0x000e300000000800 */
[----:B------:R-:W3:Y:S08]  /*0070*/  LDC.64 R8, c[0x0][0x390] ;  /* 0x0000e400ff087b82 */ /* 0x000ef00000000a00 */
[----:B------:R-:W4:Y:S01]  /*0080*/  LDC.64 R2, c[0x0][0x388] ;  /* 0x0000e200ff027b82 */ /* 0x000f220000000a00 */
[----:B0-----:R-:W-:-:S07]  /*0090*/  IMAD R0, R0, R5, UR6 ;  /* 0x0000000600007e24 */ /* 0x001fce000f8e0205 */
[----:B------:R-:W0:Y:S01]  /*00a0*/  LDC.64 R12, c[0x0][0x380] ;  /* 0x0000e000ff0c7b82 */ /* 0x000e220000000a00 */
[----:B-1----:R-:W-:-:S04]  /*00b0*/  IMAD R15, R0, UR7, R15 ;  /* 0x00000007000f7c24 */ /* 0x002fc8000f8e020f */
[----:B---3--:R-:W-:-:S06]  /*00c0*/  IMAD.WIDE.U32 R8, R15, 0x10, R8 ;  /* 0x000000100f087825 */ /* 0x008fcc00078e0008 */
[----:B--2---:R-:W2:Y:S01]  /*00d0*/  LDG.E.64.CONSTANT R8, desc[UR4][R8.64] ;  /* 0x0000000408087981 */ /* 0x004ea2000c1e9b00 */
[----:B----4-:R-:W-:-:S05]  /*00e0*/  IMAD.WIDE.U32 R2, R15, 0x8, R2 ;  /* 0x000000080f027825 */ /* 0x010fca00078e0002 */
[----:B------:R-:W3:Y:S01]  /*00f0*/  LDG.E.64 R4, desc[UR4][R2.64] ;  /* 0x0000000402047981 */ /* 0x000ee2000c1e1b00 */
[----:B--2---:R-:W-:-:S08]  /*0100*/  DADD R6, R8, 1 ;  /* 0x3ff0000008067429 */ /* 0x004fd00000000000 */
[----:B---3--:R-:W-:Y:S01]  /*0110*/  DADD R10, -R4, R6 ;  /* 0x00000000040a7229 */ /* 0x008fe20000000106 */
[----:B0-----:R-:W-:-:S05]  /*0120*/  IMAD.WIDE.U32 R6, R15, 0x10, R12 ;  /* 0x000000100f067825 */ /* 0x001fca00078e000c */
[----:B------:R-:W-:Y:S04]  /*0130*/  STG.E.64 desc[UR4][R6.64], R4 ;  /* 0x0000000406007986 */ /* 0x000fe8000c101b04 */
[----:B------:R-:W-:Y:S01]  /*0140*/  STG.E.64 desc[UR4][R2.64], R10 ;  /* 0x0000000a02007986 */ /* 0x000fe2000c101b04 */
[----:B------:R-:W-:Y:S05]  /*0150*/  EXIT ;  /* 0x000000000000794d */ /* 0x000fea0003800000 */
.L_x_0:
[----:B------:R-:W-:-:S00]  /*0160*/  BRA `(.L_x_0) ;  /* 0xfffffffc00fc7947 */ /* 0x000fc0000383ffff */
[----:B------:R-:W-:-:S00]  /*0170*/  NOP ;  /* 0x0000000000007918 */ /* 0x000fc00000000000 */
        /* <DEDUP_REMOVED lines=8> */
.L_x_15:


//--------------------- .text._Z2ozP7double2PKS_PKdi --------------------------
	.section	.text._Z2ozP7double2PKS_PKdi,"ax",@progbits
	.align	128
        .global         _Z2ozP7double2PKS_PKdi
        .type           _Z2ozP7double2PKS_PKdi,@function
        .size           _Z2ozP7double2PKS_PKdi,(.L_x_16 - _Z2ozP7double2PKS_PKdi)
        .other          _Z2ozP7double2PKS_PKdi,@"STO_CUDA_ENTRY STV_DEFAULT"
_Z2ozP7double2PKS_PKdi:
.text._Z2ozP7double2PKS_PKdi:
[----:B------:R-:W-:Y:S01]  /*0000*/  LDC R1, c[0x0][0x37c] ;  /* 0x0000df00ff017b82 */ /* 0x000fe20000000800 */
[----:B------:R-:W0:Y:S07]  /*0010*/  S2R R3, SR_TID.X ;  /* 0x0000000000037919 */ /* 0x000e2e0000002100 */
[----:B------:R-:W-:Y:S01]  /*0020*/  S2UR UR13, SR_CTAID.X ;  /* 0x00000000000d79c3 */ /* 0x000fe20000002500 */
[----:B------:R-:W1:Y:S01]  /*0030*/  LDCU UR16, c[0x0][0x398] ;  /* 0x00007300ff1077ac */ /* 0x000e620008000800 */
[----:B------:R-:W-:-:S02]  /*0040*/  CS2R R4, SRZ ;  /* 0x0000000000047805 */ /* 0x000fc4000001ff00 */
[----:B------:R-:W-:Y:S01]  /*0050*/  CS2R R6, SRZ ;  /* 0x0000000000067805 */ /* 0x000fe2000001ff00 */
[----:B------:R-:W2:Y:S03]  /*0060*/  LDCU UR14, c[0x0][0x360] ;  /* 0x00006c00ff0e77ac */ /* 0x000ea60008000800 */
[----:B------:R-:W3:Y:S01]  /*0070*/  S2UR UR12, SR_CTAID.Y ;  /* 0x00000000000c79c3 */ /* 0x000ee20000002600 */
[----:B------:R-:W3:Y:S01]  /*0080*/  LDCU UR15, c[0x0][0x370] ;  /* 0x00006e00ff0f77ac */ /* 0x000ee20008000800 */
[----:B------:R-:W4:Y:S06]  /*0090*/  LDCU.64 UR18, c[0x0][0x358] ;  /* 0x00006b00ff1277ac */ /* 0x000f2c0008000a00 */
[----:B------:R-:W0:Y:S01]  /*00a0*/  LDC R8, c[0x0][0x360] ;  /* 0x0000d800ff087b82 */ /* 0x000e220000000800 */
[----:B------:R-:W0:Y:S01]  /*00b0*/  LDCU UR20, c[0x0][0x374] ;  /* 0x00006e80ff1477ac */ /* 0x000e220008000800 */
[----:B-1----:R-:W-:-:S02]  /*00c0*/  UISETP.NE.AND UP0, UPT, UR16, URZ, UPT ;  /* 0x000000ff1000728c */ /* 0x002fc4000bf05270 */
[----:B---3--:R-:W-:-:S06]  /*00d0*/  UIMAD UR4, UR12, UR15, UR13 ;  /* 0x0000000f0c0472a4 */ /* 0x008fcc000f8e020d */
[----:B0-----:R-:W-:Y:S01]  /*00e0*/  IMAD R21, R8, UR4, R3 ;  /* 0x0000000408157c24 */ /* 0x001fe2000f8e0203 */
[----:B--2-4-:R-:W-:Y:S06]  /*00f0*/  BRA.U !UP0, `(.L_x_1) ;  /* 0x0000000908d47547 */ /* 0x014fec000b800000 */
[----:B------:R-:W-:Y:S01]  /*0100*/  UISETP.GE.U32.AND UP1, UPT, UR16, 0x8, UPT ;  /* 0x000000081000788c */ /* 0x000fe2000bf26070 */
[----:B------:R-:W-:Y:S01]  /*0110*/  CS2R R6, SRZ ;  /* 0x0000000000067805 */ /* 0x000fe2000001ff00 */
[----:B------:R-:W-:Y:S01]  /*0120*/  ULOP3.LUT UR17, UR16, 0x7, URZ, 0xc0, !UPT ;  /* 0x0000000710117892 */ /* 0x000fe2000f8ec0ff */
[----:B------:R-:W-:Y:S01]  /*0130*/  CS2R R4, SRZ ;  /* 0x0000000000047805 */ /* 0x000fe2000001ff00 */
[----:B------:R-:W-:Y:S02]  /*0140*/  UMOV UR4, URZ ;  /* 0x000000ff00047c82 */ /* 0x000fe40008000000 */
[----:B------:R-:W-:-:S03]  /*0150*/  UISETP.NE.AND UP0, UPT, UR17, URZ, UPT ;  /* 0x000000ff1100728c */ /* 0x000fc6000bf05270 */
[----:B------:R-:W-:Y:S08]  /*0160*/  BRA.U !UP1, `(.L_x_2) ;  /* 0x00000005097c7547 */ /* 0x000ff0000b800000 */
[----:B------:R-:W-:Y:S01]  /*0170*/  UIADD3 UR5, UPT, UPT, UR12, UR20, URZ ;  /* 0x000000140c057290 */ /* 0x000fe2000fffe0ff */
[----:B------:R-:W-:Y:S01]  /*0180*/  MOV R16, R21 ;  /* 0x0000001500107202 */ /* 0x000fe20000000f00 */
[----:B------:R-:W-:Y:S01]  /*0190*/  ULEA UR7, UR20, UR12, 0x1 ;  /* 0x0000000c14077291 */ /* 0x000fe2000f8e08ff */
[----:B------:R-:W-:Y:S01]  /*01a0*/  CS2R R6, SRZ ;  /* 0x0000000000067805 */ /* 0x000fe2000001ff00 */
[----:B------:R-:W-:Y:S02]  /*01b0*/  UIMAD UR8, UR20, 0x3, UR12 ;  /* 0x00000003140878a4 */ /* 0x000fe4000f8e020c */
[----:B------:R-:W-:Y:S02]  /*01c0*/  ULEA UR9, UR20, UR12, 0x2 ;  /* 0x0000000c14097291 */ /* 0x000fe4000f8e10ff */
[----:B------:R-:W-:Y:S02]  /*01d0*/  UIMAD UR10, UR20, 0x5, UR12 ;  /* 0x00000005140a78a4 */ /* 0x000fe4000f8e020c */
[----:B------:R-:W-:-:S02]  /*01e0*/  UIMAD UR11, UR20, 0x6, UR12 ;  /* 0x00000006140b78a4 */ /* 0x000fc4000f8e020c */
[----:B------:R-:W-:Y:S02]  /*01f0*/  UIMAD UR12, UR20, 0x7, UR12 ;  /* 0x00000007140c78a4 */ /* 0x000fe4000f8e020c */
[----:B------:R-:W-:Y:S02]  /*0200*/  UIMAD UR5, UR5, UR15, UR13 ;  /* 0x0000000f050572a4 */ /* 0x000fe4000f8e020d */
[----:B------:R-:W-:Y:S02]  /*0210*/  UIMAD UR7, UR7, UR15, UR13 ;  /* 0x0000000f070772a4 */ /* 0x000fe4000f8e020d */
[----:B------:R-:W-:Y:S02]  /*0220*/  UIMAD UR8, UR8, UR15, UR13 ;  /* 0x0000000f080872a4 */ /* 0x000fe4000f8e020d */
[----:B------:R-:W-:Y:S01]  /*0230*/  UIMAD UR9, UR9, UR15, UR13 ;  /* 0x0000000f090972a4 */ /* 0x000fe2000f8e020d */
[C-C-:B------:R-:W-:Y:S01]  /*0240*/  IMAD R20, R8.reuse, UR5, R3.reuse ;  /* 0x0000000508147c24 */ /* 0x140fe2000f8e0203 */
[----:B------:R-:W-:Y:S01]  /*0250*/  UIMAD UR10, UR10, UR15, UR13 ;  /* 0x0000000f0a0a72a4 */ /* 0x000fe2000f8e020d */
[C-C-:B------:R-:W-:Y:S01]  /*0260*/  IMAD R19, R8.reuse, UR7, R3.reuse ;  /* 0x0000000708137c24 */ /* 0x140fe2000f8e0203 */
[----:B------:R-:W-:Y:S01]  /*0270*/  UIMAD UR11, UR11, UR15, UR13 ;  /* 0x0000000f0b0b72a4 */ /* 0x000fe2000f8e020d */
[C-C-:B------:R-:W-:Y:S01]  /*0280*/  IMAD R18, R8.reuse, UR8, R3.reuse ;  /* 0x0000000808127c24 */ /* 0x140fe2000f8e0203 */
[----:B------:R-:W-:Y:S01]  /*0290*/  UIMAD UR12, UR12, UR15, UR13 ;  /* 0x0000000f0c0c72a4 */ /* 0x000fe2000f8e020d */
[C-C-:B------:R-:W-:Y:S01]  /*02a0*/  IMAD R17, R8.reuse, UR9, R3.reuse ;  /* 0x0000000908117c24 */ /* 0x140fe2000f8e0203 */
[----:B------:R-:W-:Y:S01]  /*02b0*/  ULOP3.LUT UR4, UR16, 0xfffffff8, URZ, 0xc0, !UPT ;  /* 0xfffffff810047892 */ /* 0x000fe2000f8ec0ff */
[C-C-:B------:R-:W-:Y:S01]  /*02c0*/  IMAD R0, R8.reuse, UR10, R3.reuse ;  /* 0x0000000a08007c24 */ /* 0x140fe2000f8e0203 */
[----:B------:R-:W-:Y:S01]  /*02d0*/  UIMAD UR6, UR14, UR20, URZ ;  /* 0x000000140e0672a4 */ /* 0x000fe2000f8e02ff */
[C-C-:B------:R-:W-:Y:S01]  /*02e0*/  IMAD R2, R8.reuse, UR11, R3.reuse ;  /* 0x0000000b08027c24 */ /* 0x140fe2000f8e0203 */
[----:B------:R-:W-:Y:S01]  /*02f0*/  UIADD3 UR13, UPT, UPT, -UR4, URZ, URZ ;  /* 0x000000ff040d7290 */ /* 0x000fe2000fffe1ff */
[----:B------:R-:W-:Y:S01]  /*0300*/  IMAD R3, R8, UR12, R3 ;  /* 0x0000000c08037c24 */ /* 0x000fe2000f8e0203 */
[----:B------:R-:W-:-:S12]  /*0310*/  UIMAD UR6, UR6, UR15, URZ ;  /* 0x0000000f060672a4 */ /* 0x000fd8000f8e02ff */
.L_x_3:
[----:B------:R-:W0:Y:S08]  /*0320*/  LDC.64 R22, c[0x0][0x390] ;  /* 0x0000e400ff167b82 */ /* 0x000e300000000a00 */
[----:B------:R-:W1:Y:S01]  /*0330*/  LDC.64 R24, c[0x0][0x388] ;  /* 0x0000e200ff187b82 */ /* 0x000e620000000a00 */
[----:B0-----:R-:W-:-:S06]  /*0340*/  IMAD.WIDE.U32 R28, R16, 0x8, R22 ;  /* 0x00000008101c7825 */ /* 0x001fcc00078e0016 */
[----:B------:R-:W2:Y:S01]  /*0350*/  LDG.E.64.CONSTANT R28, desc[UR18][R28.64] ;  /* 0x000000121c1c7981 */ /* 0x000ea2000c1e9b00 */
[----:B-1----:R-:W-:-:S06]  /*0360*/  IMAD.WIDE.U32 R10, R16, 0x10, R24 ;  /* 0x00000010100a7825 */ /* 0x002fcc00078e0018 */
[----:B------:R-:W2:Y:S01]  /*0370*/  LDG.E.128.CONSTANT R8, desc[UR18][R10.64] ;  /* 0x000000120a087981 */ /* 0x000ea2000c1e9d00 */
[----:B------:R-:W-:-:S06]  /*0380*/  IMAD.WIDE.U32 R12, R20, 0x10, R24 ;  /* 0x00000010140c7825 */ /* 0x000fcc00078e0018 */
[----:B------:R-:W3:Y:S01]  /*0390*/  LDG.E.128.CONSTANT R12, desc[UR18][R12.64] ;  /* 0x000000120c0c7981 */ /* 0x000ee2000c1e9d00 */
[----:B--2---:R-:W-:Y:S01]  /*03a0*/  DFMA R4, R8, R28, R4 ;  /* 0x0000001c0804722b */ /* 0x004fe20000000004 */
[----:B------:R-:W-:-:S06]  /*03b0*/  IMAD.WIDE.U32 R8, R20, 0x8, R22 ;  /* 0x0000000814087825 */ /* 0x000fcc00078e0016 */
[----:B------:R-:W3:Y:S01]  /*03c0*/  LDG.E.64.CONSTANT R8, desc[UR18][R8.64] ;  /* 0x0000001208087981 */ /* 0x000ee2000c1e9b00 */
[----:B------:R-:W-:Y:S01]  /*03d0*/  DFMA R28, R10, R28, R6 ;  /* 0x0000001c0a1c722b */ /* 0x000fe20000000006 */
[----:B------:R-:W-:-:S04]  /*03e0*/  IMAD.WIDE.U32 R26, R19, 0x8, R22 ;  /* 0x00000008131a7825 */ /* 0x000fc800078e0016 */
[----:B------:R-:W-:Y:S02]  /*03f0*/  IMAD.WIDE.U32 R6, R19, 0x10, R24 ;  /* 0x0000001013067825 */ /* 0x000fe400078e0018 */
[----:B------:R-:W2:Y:S01]  /*0400*/  LDG.E.64.CONSTANT R26, desc[UR18][R26.64] ;  /* 0x000000121a1a7981 */ /* 0x000ea2000c1e9b00 */
[----:B---3--:R-:W-:-:S03]  /*0410*/  DFMA R10, R12, R8, R4 ;  /* 0x000000080c0a722b */ /* 0x008fc60000000004 */
[----:B------:R-:W2:Y:S01]  /*0420*/  LDG.E.128.CONSTANT R4, desc[UR18][R6.64] ;  /* 0x0000001206047981 */ /* 0x000ea2000c1e9d00 */
[----:B------:R-:W-:Y:S01]  /*0430*/  DFMA R12, R14, R8, R28 ;  /* 0x000000080e0c722b */ /* 0x000fe2000000001c */
[----:B------:R-:W-:-:S04]  /*0440*/  IMAD.WIDE.U32 R14, R18, 0x8, R22 ;  /* 0x00000008120e7825 */ /* 0x000fc800078e0016 */
[----:B------:R-:W-:Y:S02]  /*0450*/  IMAD.WIDE.U32 R8, R18, 0x10, R24 ;  /* 0x0000001012087825 */ /* 0x000fe400078e0018 */
[----:B------:R-:W3:Y:S01]  /*0460*/  LDG.E.64.CONSTANT R14, desc[UR18][R14.64] ;  /* 0x000000120e0e7981 */ /* 0x000ee2000c1e9b00 */
[----:B--2---:R-:W-:-:S03]  /*0470*/  DFMA R4, R4, R26, R10 ;  /* 0x0000001a0404722b */ /* 0x004fc6000000000a */
[----:B------:R-:W3:Y:S01]  /*0480*/  LDG.E.128.CONSTANT R8, desc[UR18][R8.64] ;  /* 0x0000001208087981 */ /* 0x000ee2000c1e9d00 */
[----:B------:R-:W-:Y:S01]  /*0490*/  DFMA R26, R6, R26, R12 ;  /* 0x0000001a061a722b */ /* 0x000fe2000000000c */
[----:B------:R-:W-:-:S06]  /*04a0*/  IMAD.WIDE.U32 R12, R17, 0x8, R22 ;  /* 0x00000008110c7825 */ /* 0x000fcc00078e0016 */
[----:B------:R-:W2:Y:S01]  /*04b0*/  LDG.E.64.CONSTANT R12, desc[UR18][R12.64] ;  /* 0x000000120c0c7981 */ /* 0x000ea2000c1e9b00 */
[----:B---3--:R-:W-:Y:S01]  /*04c0*/  DFMA R8, R8, R14, R4 ;  /* 0x0000000e0808722b */ /* 0x008fe20000000004 */
[----:B------:R-:W-:-:S06]  /*04d0*/  IMAD.WIDE.U32 R4, R17, 0x10, R24 ;  /* 0x0000001011047825 */ /* 0x000fcc00078e0018 */
[----:B------:R-:W2:Y:S01]  /*04e0*/  LDG.E.128.CONSTANT R4, desc[UR18][R4.64] ;  /* 0x0000001204047981 */ /* 0x000ea2000c1e9d00 */
[----:B------:R-:W-:Y:S01]  /*04f0*/  DFMA R26, R10, R14, R26 ;  /* 0x0000000e0a1a722b */ /* 0x000fe2000000001a */
[----:B------:R-:W-:-:S04]  /*0500*/  IMAD.WIDE.U32 R28, R0, 0x8, R22 ;  /* 0x00000008001c7825 */ /* 0x000fc800078e0016 */
[--C-:B------:R-:W-:Y:S01]  /*0510*/  IMAD.WIDE.U32 R10, R0, 0x10, R24.reuse ;  /* 0x00000010000a7825 */ /* 0x100fe200078e0018 */
[-C--:B--2---:R-:W-:Y:S01]  /*0520*/  DFMA R14, R4, R12.reuse, R8 ;  /* 0x0000000c040e722b */ /* 0x084fe20000000008 */
[----:B------:R-:W2:Y:S04]  /*0530*/  LDG.E.64.CONSTANT R4, desc[UR18][R28.64] ;  /* 0x000000121c047981 */ /* 0x000ea8000c1e9b00 */
[----:B------:R-:W2:Y:S01]  /*0540*/  LDG.E.128.CONSTANT R8, desc[UR18][R10.64] ;  /* 0x000000120a087981 */ /* 0x000ea2000c1e9d00 */
[----:B------:R-:W-:Y:S01]  /*0550*/  DFMA R26, R6, R12, R26 ;  /* 0x0000000c061a722b */ /* 0x000fe2000000001a */
[----:B------:R-:W-:Y:S01]  /*0560*/  IMAD.WIDE.U32 R6, R2, 0x10, R24 ;  /* 0x0000001002067825 */ /* 0x000fe200078e0018 */
[----:B--2---:R-:W-:-:S03]  /*0570*/  DFMA R12, R8, R4, R14 ;  /* 0x00000004080c722b */ /* 0x004fc6000000000e */
[----:B------:R-:W-:-:S03]  /*0580*/  IMAD.WIDE.U32 R14, R2, 0x8, R22 ;  /* 0x00000008020e7825 */ /* 0x000fc600078e0016 */
[----:B------:R-:W-:Y:S01]  /*0590*/  DFMA R26, R10, R4, R26 ;  /* 0x000000040a1a722b */ /* 0x000fe2000000001a */
[----:B------:R-:W2:Y:S01]  /*05a0*/  LDG.E.128.CONSTANT R4, desc[UR18][R6.64] ;  /* 0x0000001206047981 */ /* 0x000ea2000c1e9d00 */
[----:B------:R-:W-:-:S03]  /*05b0*/  IMAD.WIDE.U32 R22, R3, 0x8, R22 ;  /* 0x0000000803167825 */ /* 0x000fc600078e0016 */
[----:B------:R-:W2:Y:S01]  /*05c0*/  LDG.E.64.CONSTANT R14, desc[UR18][R14.64] ;  /* 0x000000120e0e7981 */ /* 0x000ea2000c1e9b00 */
[----:B------:R-:W-:-:S03]  /*05d0*/  IMAD.WIDE.U32 R8, R3, 0x10, R24 ;  /* 0x0000001003087825 */ /* 0x000fc600078e0018 */
[----:B------:R-:W3:Y:S04]  /*05e0*/  LDG.E.64.CONSTANT R22, desc[UR18][R22.64] ;  /* 0x0000001216167981 */ /* 0x000ee8000c1e9b00 */
[----:B------:R-:W3:Y:S01]  /*05f0*/  LDG.E.128.CONSTANT R8, desc[UR18][R8.64] ;  /* 0x0000001208087981 */ /* 0x000ee2000c1e9d00 */
[----:B------:R-:W-:-:S04]  /*0600*/  UIADD3 UR13, UPT, UPT, UR13, 0x8, URZ ;  /* 0x000000080d0d7890 */ /* 0x000fc8000fffe0ff */
[----:B------:R-:W-:Y:S01]  /*0610*/  UISETP.NE.AND UP1, UPT, UR13, URZ, UPT ;  /* 0x000000ff0d00728c */ /* 0x000fe2000bf25270 */
[----:B------:R-:W-:-:S04]  /*0620*/  MOV R25, UR6 ;  /* 0x0000000600197c02 */ /* 0x000fc80008000f00 */
[----:B------:R-:W-:Y:S01]  /*0630*/  LEA R18, R25, R18, 0x3 ;  /* 0x0000001219127211 */ /* 0x000fe200078e18ff */
[-C--:B--2---:R-:W-:Y:S02]  /*0640*/  DFMA R4, R4, R14.reuse, R12 ;  /* 0x0000000e0404722b */ /* 0x084fe4000000000c */
[----:B------:R-:W-:Y:S01]  /*0650*/  DFMA R26, R6, R14, R26 ;  /* 0x0000000e061a722b */ /* 0x000fe2000000001a */
[----:B------:R-:W-:Y:S02]  /*0660*/  MOV R6, UR6 ;  /* 0x0000000600067c02 */ /* 0x000fe40008000f00 */
[----:B------:R-:W-:Y:S02]  /*0670*/  MOV R13, UR6 ;  /* 0x00000006000d7c02 */ /* 0x000fe40008000f00 */
[----:B------:R-:W-:Y:S01]  /*0680*/  LEA R17, R6, R17, 0x3 ;  /* 0x0000001106117211 */ /* 0x000fe200078e18ff */
[-C--:B---3--:R-:W-:Y:S01]  /*0690*/  DFMA R4, R8, R22.reuse, R4 ;  /* 0x000000160804722b */ /* 0x088fe20000000004 */
[----:B------:R-:W-:Y:S01]  /*06a0*/  MOV R12, UR6 ;  /* 0x00000006000c7c02 */ /* 0x000fe20008000f00 */
[----:B------:R-:W-:Y:S01]  /*06b0*/  DFMA R6, R10, R22, R26 ;  /* 0x000000160a06722b */ /* 0x000fe2000000001a */
[----:B------:R-:W-:-:S02]  /*06c0*/  MOV R9, UR6 ;  /* 0x0000000600097c02 */ /* 0x000fc40008000f00 */
[----:B------:R-:W-:Y:S02]  /*06d0*/  MOV R11, UR6 ;  /* 0x00000006000b7c02 */ /* 0x000fe40008000f00 */
[----:B------:R-:W-:Y:S02]  /*06e0*/  MOV R8, UR6 ;  /* 0x0000000600087c02 */ /* 0x000fe40008000f00 */
[----:B------:R-:W-:Y:S02]  /*06f0*/  LEA R20, R13, R20, 0x3 ;  /* 0x000000140d147211 */ /* 0x000fe400078e18ff */
[----:B------:R-:W-:Y:S02]  /*0700*/  LEA R19, R12, R19, 0x3 ;  /* 0x000000130c137211 */ /* 0x000fe400078e18ff */
[----:B------:R-:W-:Y:S02]  /*0710*/  LEA R0, R9, R0, 0x3 ;  /* 0x0000000009007211 */ /* 0x000fe400078e18ff */
[----:B------:R-:W-:-:S02]  /*0720*/  LEA R2, R11, R2, 0x3 ;  /* 0x000000020b027211 */ /* 0x000fc400078e18ff */
[----:B------:R-:W-:Y:S02]  /*0730*/  LEA R3, R8, R3, 0x3 ;  /* 0x0000000308037211 */ /* 0x000fe400078e18ff */
[----:B------:R-:W-:Y:S01]  /*0740*/  LEA R16, R13, R16, 0x3 ;  /* 0x000000100d107211 */ /* 0x000fe200078e18ff */
[----:B------:R-:W-:Y:S06]  /*0750*/  BRA.U UP1, `(.L_x_3) ;  /* 0xfffffff901f07547 */ /* 0x000fec000b83ffff */
.L_x_2:
[----:B------:R-:W-:Y:S05]  /*0760*/  BRA.U !UP0, `(.L_x_1) ;  /* 0x0000000508387547 */ /* 0x000fea000b800000 */
[----:B------:R-:W-:Y:S02]  /*0770*/  UIMAD UR14, UR14, UR15, URZ ;  /* 0x0000000f0e0e72a4 */ /* 0x000fe4000f8e02ff */
[----:B------:R-:W-:Y:S02]  /*0780*/  UISETP.GE.U32.AND UP0, UPT, UR17, 0x4, UPT ;  /* 0x000000041100788c */ /* 0x000fe4000bf06070 */
[----:B------:R-:W-:Y:S02]  /*0790*/  ULOP3.LUT UR5, UR16, 0x3, URZ, 0xc0, !UPT ;  /* 0x0000000310057892 */ /* 0x000fe4000f8ec0ff */
[----:B------:R-:W-:Y:S02]  /*07a0*/  MOV R0, UR14 ;  /* 0x0000000e00007c02 */ /* 0x000fe40008000f00 */
[----:B------:R-:W-:-:S03]  /*07b0*/  UISETP.NE.AND UP1, UPT, UR5, URZ, UPT ;  /* 0x000000ff0500728c */ /* 0x000fc6000bf25270 */
[----:B------:R-:W-:Y:S01]  /*07c0*/  IMAD R0, R0, UR20, RZ ;  /* 0x0000001400007c24 */ /* 0x000fe2000f8e02ff */
[----:B------:R-:W-:Y:S07]  /*07d0*/  BRA.U !UP0, `(.L_x_4) ;  /* 0x00000001087c7547 */ /* 0x000fee000b800000 */
[----:B------:R-:W0:Y:S01]  /*07e0*/  LDC.64 R2, c[0x0][0x388] ;  /* 0x0000e200ff027b82 */ /* 0x000e220000000a00 */
[----:B------:R-:W-:-:S07]  /*07f0*/  IMAD R9, R0, UR4, R21 ;  /* 0x0000000400097c24 */ /* 0x000fce000f8e0215 */
[----:B------:R-:W1:Y:S01]  /*0800*/  LDC.64 R22, c[0x0][0x390] ;  /* 0x0000e400ff167b82 */ /* 0x000e620000000a00 */
[----:B0-----:R-:W-:-:S06]  /*0810*/  IMAD.WIDE.U32 R12, R9, 0x10, R2 ;  /* 0x00000010090c7825 */ /* 0x001fcc00078e0002 */
[----:B------:R-:W2:Y:S01]  /*0820*/  LDG.E.128.CONSTANT R12, desc[UR18][R12.64] ;  /* 0x000000120c0c7981 */ /* 0x000ea2000c1e9d00 */
[----:B-1----:R-:W-:-:S05]  /*0830*/  IMAD.WIDE.U32 R28, R9, 0x8, R22 ;  /* 0x00000008091c7825 */ /* 0x002fca00078e0016 */
[----:B------:R-:W2:Y:S01]  /*0840*/  LDG.E.64.CONSTANT R24, desc[UR18][R28.64] ;  /* 0x000000121c187981 */ /* 0x000ea2000c1e9b00 */
[----:B------:R-:W-:-:S05]  /*0850*/  IADD3 R27, PT, PT, R9, R0, RZ ;  /* 0x00000000091b7210 */ /* 0x000fca0007ffe0ff */
[----:B------:R-:W-:-:S04]  /*0860*/  IMAD.WIDE.U32 R18, R27, 0x8, R22 ;  /* 0x000000081b127825 */ /* 0x000fc800078e0016 */
[C-C-:B------:R-:W-:Y:S01]  /*0870*/  IMAD.WIDE.U32 R8, R27.reuse, 0x10, R2.reuse ;  /* 0x000000101b087825 */ /* 0x140fe200078e0002 */
[-C--:B------:R-:W-:Y:S01]  /*0880*/  IADD3 R27, PT, PT, R27, R0.reuse, RZ ;  /* 0x000000001b1b7210 */ /* 0x080fe20007ffe0ff */
[----:B------:R-:W3:Y:S04]  /*0890*/  LDG.E.64.CONSTANT R18, desc[UR18][R18.64] ;  /* 0x0000001212127981 */ /* 0x000ee8000c1e9b00 */
[----:B------:R-:W3:Y:S01]  /*08a0*/  LDG.E.128.CONSTANT R8, desc[UR18][R8.64] ;  /* 0x0000001208087981 */ /* 0x000ee2000c1e9d00 */
[-C--:B--2---:R-:W-:Y:S02]  /*08b0*/  DFMA R16, R12, R24.reuse, R4 ;  /* 0x000000180c10722b */ /* 0x084fe40000000004 */
[----:B------:R-:W-:Y:S01]  /*08c0*/  DFMA R24, R14, R24, R6 ;  /* 0x000000180e18722b */ /* 0x000fe20000000006 */
[C---:B------:R-:W-:Y:S01]  /*08d0*/  IMAD.WIDE.U32 R6, R27.reuse, 0x10, R2 ;  /* 0x000000101b067825 */ /* 0x040fe200078e0002 */
[----:B------:R-:W-:-:S03]  /*08e0*/  IADD3 R13, PT, PT, R27, R0, RZ ;  /* 0x000000001b0d7210 */ /* 0x000fc60007ffe0ff */
[--C-:B------:R-:W-:Y:S02]  /*08f0*/  IMAD.WIDE.U32 R14, R27, 0x8, R22.reuse ;  /* 0x000000081b0e7825 */ /* 0x100fe400078e0016 */
[----:B------:R-:W2:Y:S02]  /*0900*/  LDG.E.128.CONSTANT R4, desc[UR18][R6.64] ;  /* 0x0000001206047981 */ /* 0x000ea4000c1e9d00 */
[C---:B------:R-:W-:Y:S02]  /*0910*/  IMAD.WIDE.U32 R22, R13.reuse, 0x8, R22 ;  /* 0x000000080d167825 */ /* 0x040fe400078e0016 */
[----:B------:R-:W2:Y:S02]  /*0920*/  LDG.E.64.CONSTANT R26, desc[UR18][R14.64] ;  /* 0x000000120e1a7981 */ /* 0x000ea4000c1e9b00 */
[----:B------:R-:W-:Y:S02]  /*0930*/  IMAD.WIDE.U32 R12, R13, 0x10, R2 ;  /* 0x000000100d0c7825 */ /* 0x000fe400078e0002 */
[----:B------:R-:W4:Y:S04]  /*0940*/  LDG.E.64.CONSTANT R2, desc[UR18][R22.64] ;  /* 0x0000001216027981 */ /* 0x000f28000c1e9b00 */
[----:B------:R-:W4:Y:S01]  /*0950*/  LDG.E.128.CONSTANT R12, desc[UR18][R12.64] ;  /* 0x000000120c0c7981 */ /* 0x000f22000c1e9d00 */
[----:B---3--:R-:W-:-:S02]  /*0960*/  DFMA R8, R8, R18, R16 ;  /* 0x000000120808722b */ /* 0x008fc40000000010 */
[----:B------:R-:W-:Y:S01]  /*0970*/  DFMA R10, R10, R18, R24 ;  /* 0x000000120a0a722b */ /* 0x000fe20000000018 */
[----:B------:R-:W-:-:S05]  /*0980*/  UIADD3 UR4, UPT, UPT, UR4, 0x4, URZ ;  /* 0x0000000404047890 */ /* 0x000fca000fffe0ff */
[-C--:B--2---:R-:W-:Y:S02]  /*0990*/  DFMA R4, R4, R26.reuse, R8 ;  /* 0x0000001a0404722b */ /* 0x084fe40000000008 */
[----:B------:R-:W-:-:S06]  /*09a0*/  DFMA R10, R6, R26, R10 ;  /* 0x0000001a060a722b */ /* 0x000fcc000000000a */
[-C--:B----4-:R-:W-:Y:S02]  /*09b0*/  DFMA R4, R12, R2.reuse, R4 ;  /* 0x000000020c04722b */ /* 0x090fe40000000004 */
[----:B------:R-:W-:-:S11]  /*09c0*/  DFMA R6, R14, R2, R10 ;  /* 0x000000020e06722b */ /* 0x000fd6000000000a */
.L_x_4:
[----:B------:R-:W-:Y:S05]  /*09d0*/  BRA.U !UP1, `(.L_x_1) ;  /* 0x00000001099c7547 */ /* 0x000fea000b800000 */
[----:B------:R-:W-:Y:S02]  /*09e0*/  UISETP.NE.AND UP0, UPT, UR5, 0x1, UPT ;  /* 0x000000010500788c */ /* 0x000fe4000bf05270 */
[----:B------:R-:W-:-:S04]  /*09f0*/  ULOP3.LUT UR5, UR16, 0x1, URZ, 0xc0, !UPT ;  /* 0x0000000110057892 */ /* 0x000fc8000f8ec0ff */
[----:B------:R-:W-:Y:S01]  /*0a00*/  UISETP.NE.U32.AND UP1, UPT, UR5, 0x1, UPT ;  /* 0x000000010500788c */ /* 0x000fe2000bf25070 */
[----:B------:R-:W-:-:S04]  /*0a10*/  PLOP3.LUT P0, PT, PT, PT, UP0, 0x80, 0x8 ;  /* 0x000000000008781c */ /* 0x000fc80003f0f008 */
[----:B------:R-:W0:Y:S01]  /*0a20*/  @UP0 LDCU.64 UR8, c[0x0][0x390] ;  /* 0x00007200ff0807ac */ /* 0x000e220008000a00 */
[----:B------:R-:W-:Y:S01]  /*0a30*/  PLOP3.LUT P1, PT, PT, PT, UP1, 0x80, 0x8 ;  /* 0x000000000008781c */ /* 0x000fe20003f2f018 */
[----:B------:R-:W1:Y:S04]  /*0a40*/  @UP0 LDCU.64 UR6, c[0x0][0x388] ;  /* 0x00007100ff0607ac */ /* 0x000e680008000a00 */
[----:B------:R-:W2:Y:S03]  /*0a50*/  @!UP1 LDCU.64 UR10, c[0x0][0x388] ;  /* 0x00007100ff0a97ac */ /* 0x000ea60008000a00 */
[----:B------:R-:W-:Y:S01]  /*0a60*/  @P0 IMAD R11, R0, UR4, R21 ;  /* 0x00000004000b0c24 */ /* 0x000fe2000f8e0215 */
[----:B------:R-:W3:Y:S04]  /*0a70*/  @!UP1 LDCU.64 UR12, c[0x0][0x390] ;  /* 0x00007200ff0c97ac */ /* 0x000ee80008000a00 */
[----:B------:R-:W-:Y:S01]  /*0a80*/  @P0 IADD3 R15, PT, PT, R11, R0, RZ ;  /* 0x000000000b0f0210 */ /* 0x000fe20007ffe0ff */
[----:B------:R-:W-:Y:S01]  /*0a90*/  @UP0 UIADD3 UR4, UPT, UPT, UR4, 0x2, URZ ;  /* 0x0000000204040890 */ /* 0x000fe2000fffe0ff */
[----:B0-----:R-:W-:-:S02]  /*0aa0*/  MOV R22, UR8 ;  /* 0x0000000800167c02 */ /* 0x001fc40008000f00 */
[----:B------:R-:W-:Y:S02]  /*0ab0*/  MOV R23, UR9 ;  /* 0x0000000900177c02 */ /* 0x000fe40008000f00 */
[----:B-1----:R-:W-:Y:S02]  /*0ac0*/  MOV R12, UR6 ;  /* 0x00000006000c7c02 */ /* 0x002fe40008000f00 */
[----:B------:R-:W-:Y:S01]  /*0ad0*/  MOV R13, UR7 ;  /* 0x00000007000d7c02 */ /* 0x000fe20008000f00 */
[----:B------:R-:W-:-:S04]  /*0ae0*/  @P0 IMAD.WIDE.U32 R2, R11, 0x8, R22 ;  /* 0x000000080b020825 */ /* 0x000fc800078e0016 */
[----:B------:R-:W-:Y:S02]  /*0af0*/  @P0 IMAD.WIDE.U32 R8, R11, 0x10, R12 ;  /* 0x000000100b080825 */ /* 0x000fe400078e000c */
[----:B------:R-:W4:Y:S02]  /*0b00*/  @P0 LDG.E.64.CONSTANT R2, desc[UR18][R2.64] ;  /* 0x0000001202020981 */ /* 0x000f24000c1e9b00 */
[C---:B------:R-:W-:Y:S02]  /*0b10*/  @P0 IMAD.WIDE.U32 R22, R15.reuse, 0x8, R22 ;  /* 0x000000080f160825 */ /* 0x040fe400078e0016 */
[----:B------:R-:W4:Y:S01]  /*0b20*/  @P0 LDG.E.128.CONSTANT R8, desc[UR18][R8.64] ;  /* 0x0000001208080981 */ /* 0x000f22000c1e9d00 */
[----:B--2---:R-:W-:Y:S01]  /*0b30*/  MOV R16, UR10 ;  /* 0x0000000a00107c02 */ /* 0x004fe20008000f00 */
[----:B------:R-:W-:Y:S01]  /*0b40*/  @P0 IMAD.WIDE.U32 R12, R15, 0x10, R12 ;  /* 0x000000100f0c0825 */ /* 0x000fe200078e000c */
[----:B------:R-:W-:Y:S01]  /*0b50*/  MOV R17, UR11 ;  /* 0x0000000b00117c02 */ /* 0x000fe20008000f00 */
[----:B------:R-:W2:Y:S01]  /*0b60*/  @P0 LDG.E.64.CONSTANT R22, desc[UR18][R22.64] ;  /* 0x0000001216160981 */ /* 0x000ea2000c1e9b00 */
[----:B---3--:R-:W-:Y:S01]  /*0b70*/  MOV R18, UR12 ;  /* 0x0000000c00127c02 */ /* 0x008fe20008000f00 */
[----:B------:R-:W-:Y:S01]  /*0b80*/  @!P1 IMAD R27, R0, UR4, R21 ;  /* 0x00000004001b9c24 */ /* 0x000fe2000f8e0215 */
[----:B------:R-:W-:Y:S01]  /*0b90*/  MOV R19, UR13 ;  /* 0x0000000d00137c02 */ /* 0x000fe20008000f00 */
[----:B------:R-:W2:Y:S02]  /*0ba0*/  @P0 LDG.E.128.CONSTANT R12, desc[UR18][R12.64] ;  /* 0x000000120c0c0981 */ /* 0x000ea4000c1e9d00 */
[----:B------:R-:W-:-:S04]  /*0bb0*/  @!P1 IMAD.WIDE.U32 R16, R27, 0x10, R16 ;  /* 0x000000101b109825 */ /* 0x000fc800078e0010 */
[----:B------:R-:W-:Y:S02]  /*0bc0*/  @!P1 IMAD.WIDE.U32 R24, R27, 0x8, R18 ;  /* 0x000000081b189825 */ /* 0x000fe400078e0012 */
[----:B------:R-:W3:Y:S04]  /*0bd0*/  @!P1 LDG.E.128.CONSTANT R16, desc[UR18][R16.64] ;  /* 0x0000001210109981 */ /* 0x000ee8000c1e9d00 */
[----:B------:R-:W3:Y:S01]  /*0be0*/  @!P1 LDG.E.64.CONSTANT R24, desc[UR18][R24.64] ;  /* 0x0000001218189981 */ /* 0x000ee2000c1e9b00 */
[-C--:B----4-:R-:W-:Y:S02]  /*0bf0*/  @P0 DFMA R8, R8, R2.reuse, R4 ;  /* 0x000000020808022b */ /* 0x090fe40000000004 */
[----:B------:R-:W-:-:S06]  /*0c00*/  @P0 DFMA R10, R10, R2, R6 ;  /* 0x000000020a0a022b */ /* 0x000fcc0000000006 */
[-C--:B--2---:R-:W-:Y:S02]  /*0c10*/  @P0 DFMA R4, R12, R22.reuse, R8 ;  /* 0x000000160c04022b */ /* 0x084fe40000000008 */
[----:B------:R-:W-:-:S06]  /*0c20*/  @P0 DFMA R6, R14, R22, R10 ;  /* 0x000000160e06022b */ /* 0x000fcc000000000a */
[-C--:B---3--:R-:W-:Y:S02]  /*0c30*/  @!P1 DFMA R4, R16, R24.reuse, R4 ;  /* 0x000000181004922b */ /* 0x088fe40000000004 */
[----:B------:R-:W-:-:S11]  /*0c40*/  @!P1 DFMA R6, R18, R24, R6 ;  /* 0x000000181206922b */ /* 0x000fd60000000006 */
.L_x_1:
[----:B------:R-:W0:Y:S02]  /*0c50*/  LDC.64 R2, c[0x0][0x380] ;  /* 0x0000e000ff027b82 */ /* 0x000e240000000a00 */
[----:B0-----:R-:W-:-:S05]  /*0c60*/  IMAD.WIDE.U32 R2, R21, 0x10, R2 ;  /* 0x0000001015027825 */ /* 0x001fca00078e0002 */
[----:B------:R-:W-:Y:S01]  /*0c70*/  STG.E.128 desc[UR18][R2.64], R4 ;  /* 0x0000000402007986 */ /* 0x000fe2000c101d12 */
[----:B------:R-:W-:Y:S05]  /*0c80*/  EXIT ;  /* 0x000000000000794d */ /* 0x000fea0003800000 */
.L_x_5:
        /* <DEDUP_REMOVED lines=15> */
.L_x_16:


//--------------------- .text._Z5mqvfkP7double2PKS_d --------------------------
	.section	.text._Z5mqvfkP7double2PKS_d,"ax",@progbits
	.align	128
        .global         _Z5mqvfkP7double2PKS_d
        .type           _Z5mqvfkP7double2PKS_d,@function
        .size           _Z5mqvfkP7double2PKS_d,(.L_x_17 - _Z5mqvfkP7double2PKS_d)
        .other          _Z5mqvfkP7double2PKS_d,@"STO_CUDA_ENTRY STV_DEFAULT"
_Z5mqvfkP7double2PKS_d:
.text._Z5mqvfkP7double2PKS_d:
        /* <DEDUP_REMOVED lines=9> */
[----:B0-----:R-:W-:-:S04]  /*0090*/  IMAD R0, R0, R7, UR6 ;  /* 0x0000000600007e24 */ /* 0x001fc8000f8e0207 */
[----:B-1----:R-:W-:Y:S01]  /*00a0*/  IMAD R5, R0, UR7, R5 ;  /* 0x0000000700057c24 */ /* 0x002fe2000f8e0205 */
[----:B------:R-:W0:Y:S03]  /*00b0*/  LDCU.64 UR6, c[0x0][0x390] ;  /* 0x00007200ff0677ac */ /* 0x000e260008000a00 */
[----:B---3--:R-:W-:-:S04]  /*00c0*/  IMAD.WIDE.U32 R2, R5, 0x10, R2 ;  /* 0x0000001005027825 */ /* 0x008fc800078e0002 */
[----:B----4-:R-:W-:Y:S02]  /*00d0*/  IMAD.WIDE.U32 R8, R5, 0x10, R8 ;  /* 0x0000001005087825 */ /* 0x010fe400078e0008 */
[----:B--2---:R-:W0:Y:S04]  /*00e0*/  LDG.E.128.CONSTANT R4, desc[UR4][R2.64] ;  /* 0x0000000402047981 */ /* 0x004e28000c1e9d00 */
[----:B------:R-:W0:Y:S02]  /*00f0*/  LDG.E.128 R12, desc[UR4][R8.64] ;  /* 0x00000004080c7981 */ /* 0x000e24000c1e1d00 */
[----:B0-----:R-:W-:Y:S02]  /*0100*/  DFMA R4, -R4, UR6, R12 ;  /* 0x0000000604047c2b */ /* 0x001fe4000800010c */
[----:B------:R-:W-:-:S07]  /*0110*/  DFMA R6, -R6, UR6, R14 ;  /* 0x0000000606067c2b */ /* 0x000fce000800010e */
[----:B------:R-:W-:Y:S01]  /*0120*/  STG.E.128 desc[UR4][R8.64], R4 ;  /* 0x0000000408007986 */ /* 0x000fe2000c101d04 */
[----:B------:R-:W-:Y:S05]  /*0130*/  EXIT ;  /* 0x000000000000794d */ /* 0x000fea0003800000 */
.L_x_6:
        /* <DEDUP_REMOVED lines=12> */
.L_x_17:


//--------------------- .text._Z5pqvfrP7double2Pdd --------------------------
	.section	.text._Z5pqvfrP7double2Pdd,"ax",@progbits
	.align	128
        .global         _Z5pqvfrP7double2Pdd
        .type           _Z5pqvfrP7double2Pdd,@function
        .size           _Z5pqvfrP7double2Pdd,(.L_x_18 - _Z5pqvfrP7double2Pdd)
        .other          _Z5pqvfrP7double2Pdd,@"STO_CUDA_ENTRY STV_DEFAULT"
_Z5pqvfrP7double2Pdd:
.text._Z5pqvfrP7double2Pdd:
        /* <DEDUP_REMOVED lines=12> */
[----:B---3--:R-:W-:-:S06]  /*00c0*/  IMAD.WIDE.U32 R2, R7, 0x8, R2 ;  /* 0x0000000807027825 */ /* 0x008fcc00078e0002 */
[----:B--2---:R-:W0:Y:S01]  /*00d0*/  LDG.E.64 R2, desc[UR4][R2.64] ;  /* 0x0000000402027981 */ /* 0x004e22000c1e1b00 */
[----:B----4-:R-:W-:-:S05]  /*00e0*/  IMAD.WIDE.U32 R4, R7, 0x10, R4 ;  /* 0x0000001007047825 */ /* 0x010fca00078e0004 */
[----:B------:R-:W0:Y:S02]  /*00f0*/  LDG.E.64 R6, desc[UR4][R4.64] ;  /* 0x0000000404067981 */ /* 0x000e24000c1e1b00 */
[----:B0-----:R-:W-:-:S07]  /*0100*/  DFMA R6, R2, UR6, R6 ;  /* 0x0000000602067c2b */ /* 0x001fce0008000006 */
[----:B------:R-:W-:Y:S01]  /*0110*/  STG.E.64 desc[UR4][R4.64], R6 ;  /* 0x0000000604007986 */ /* 0x000fe2000c101b04 */
[----:B------:R-:W-:Y:S05]  /*0120*/  EXIT ;  /* 0x000000000000794d */ /* 0x000fea0003800000 */
.L_x_7:
        /* <DEDUP_REMOVED lines=13> */
.L_x_18:


//--------------------- .text._Z6trm1mtP7double2PKdS2_S2_d --------------------------
	.section	.text._Z6trm1mtP7double2PKdS2_S2_d,"ax",@progbits
	.align	128
        .global         _Z6trm1mtP7double2PKdS2_S2_d
        .type           _Z6trm1mtP7double2PKdS2_S2_d,@function
        .size           _Z6trm1mtP7double2PKdS2_S2_d,(.L_x_19 - _Z6trm1mtP7double2PKdS2_S2_d)
        .other          _Z6trm1mtP7double2PKdS2_S2_d,@"STO_CUDA_ENTRY STV_DEFAULT"
_Z6trm1mtP7double2PKdS2_S2_d:
.text._Z6trm1mtP7double2PKdS2_S2_d:
        /* <DEDUP_REMOVED lines=11> */
[----:B-1----:R-:W-:Y:S01]  /*00b0*/  IMAD R17, R0, UR7, R17 ;  /* 0x0000000700117c24 */ /* 0x002fe2000f8e0211 */
[----:B------:R-:W1:Y:S03]  /*00c0*/  LDCU.64 UR6, c[0x0][0x3a0] ;  /* 0x00007400ff0677ac */ /* 0x000e660008000a00 */
[----:B---3--:R-:W-:-:S03]  /*00d0*/  IMAD.WIDE.U32 R2, R17, 0x8, R2 ;  /* 0x0000000811027825 */ /* 0x008fc600078e0002 */
[----:B------:R-:W3:Y:S03]  /*00e0*/  LDC.64 R10, c[0x0][0x380] ;  /* 0x0000e000ff0a7b82 */ /* 0x000ee60000000a00 */
[----:B--2---:R-:W2:Y:S01]  /*00f0*/  LDG.E.64.CONSTANT R2, desc[UR4][R2.64] ;  /* 0x0000000402027981 */ /* 0x004ea2000c1e9b00 */
[----:B----4-:R-:W-:-:S06]  /*0100*/  IMAD.WIDE.U32 R6, R17, 0x8, R6 ;  /* 0x0000000811067825 */ /* 0x010fcc00078e0006 */
[----:B------:R-:W4:Y:S01]  /*0110*/  LDG.E.64.CONSTANT R6, desc[UR4][R6.64] ;  /* 0x0000000406067981 */ /* 0x000f22000c1e9b00 */
[----:B0-----:R-:W-:-:S06]  /*0120*/  IMAD.WIDE.U32 R8, R17, 0x8, R8 ;  /* 0x0000000811087825 */ /* 0x001fcc00078e0008 */
[----:B------:R-:W1:Y:S01]  /*0130*/  LDG.E.64.CONSTANT R8, desc[UR4][R8.64] ;  /* 0x0000000408087981 */ /* 0x000e62000c1e9b00 */
[----:B------:R-:W-:Y:S01]  /*0140*/  CS2R R14, SRZ ;  /* 0x00000000000e7805 */ /* 0x000fe2000001ff00 */
[----:B--2---:R-:W-:Y:S01]  /*0150*/  DADD R4, R2, -1 ;  /* 0xbff0000002047429 */ /* 0x004fe20000000000 */
[----:B---3--:R-:W-:-:S07]  /*0160*/  IMAD.WIDE.U32 R2, R17, 0x10, R10 ;  /* 0x0000001011027825 */ /* 0x008fce00078e000a */
[----:B----4-:R-:W-:-:S08]  /*0170*/  DADD R4, R4, -R6 ;  /* 0x0000000004047229 */ /* 0x010fd00000000806 */
[----:B-1----:R-:W-:-:S07]  /*0180*/  DFMA R12, R8, UR6, R4 ;  /* 0x00000006080c7c2b */ /* 0x002fce0008000004 */
[----:B------:R-:W-:Y:S01]  /*0190*/  STG.E.128 desc[UR4][R2.64], R12 ;  /* 0x0000000c02007986 */ /* 0x000fe2000c101d04 */
[----:B------:R-:W-:Y:S05]  /*01a0*/  EXIT ;  /* 0x000000000000794d */ /* 0x000fea0003800000 */
.L_x_8:
        /* <DEDUP_REMOVED lines=13> */
.L_x_19:


//--------------------- .text._Z3hncPdPKdS1_S1_d  --------------------------
	.section	.text._Z3hncPdPKdS1_S1_d,"ax",@progbits
	.align	128
        .global         _Z3hncPdPKdS1_S1_d
        .type           _Z3hncPdPKdS1_S1_d,@function
        .size           _Z3hncPdPKdS1_S1_d,(.L_x_20 - _Z3hncPdPKdS1_S1_d)
        .other          _Z3hncPdPKdS1_S1_d,@"STO_CUDA_ENTRY STV_DEFAULT"
_Z3hncPdPKdS1_S1_d:
.text._Z3hncPdPKdS1_S1_d:
        /* <DEDUP_REMOVED lines=8> */
[----:B------:R-:W4:Y:S08]  /*0080*/  LDC.64 R8, c[0x0][0x398] ;  /* 0x0000e600ff087b82 */ /* 0x000f300000000a00 */
[----:B------:R-:W5:Y:S01]  /*0090*/  LDC.64 R10, c[0x0][0x388] ;  /* 0x0000e200ff0a7b82 */ /* 0x000f620000000a00 */
[----:B0-----:R-:W-:-:S04]  /*00a0*/  IMAD R0, R0, R5, UR6 ;  /* 0x0000000600007e24 */ /* 0x001fc8000f8e0205 */
[----:B-1----:R-:W-:Y:S01]  /*00b0*/  IMAD R0, R0, UR7, R3 ;  /* 0x0000000700007c24 */ /* 0x002fe2000f8e0203 */
[----:B------:R-:W0:Y:S03]  /*00c0*/  LDCU.64 UR6, c[0x0][0x3a0] ;  /* 0x00007400ff0677ac */ /* 0x000e260008000a00 */
[----:B---3--:R-:W-:-:S06]  /*00d0*/  IMAD.WIDE.U32 R6, R0, 0x8, R6 ;  /* 0x0000000800067825 */ /* 0x008fcc00078e0006 */
[----:B--2---:R-:W0:Y:S01]  /*00e0*/  LDG.E.64.CONSTANT R6, desc[UR4][R6.64] ;  /* 0x0000000406067981 */ /* 0x004e22000c1e9b00 */
[----:B----4-:R-:W-:-:S06]  /*00f0*/  IMAD.WIDE.U32 R8, R0, 0x8, R8 ;  /* 0x0000000800087825 */ /* 0x010fcc00078e0008 */
[----:B------:R-:W0:Y:S01]  /*0100*/  LDG.E.64.CONSTANT R8, desc[UR4][R8.64] ;  /* 0x0000000408087981 */ /* 0x000e22000c1e9b00 */
[----:B-----5:R-:W-:-:S06]  /*0110*/  IMAD.WIDE.U32 R10, R0, 0x8, R10 ;  /* 0x00000008000a7825 */ /* 0x020fcc00078e000a */
[----:B------:R-:W2:Y:S01]  /*0120*/  LDG.E.64.CONSTANT R10, desc[UR4][R10.64] ;  /* 0x000000040a0a7981 */ /* 0x000ea2000c1e9b00 */
[----:B------:R-:W-:Y:S01]  /*0130*/  IMAD.MOV.U32 R4, RZ, RZ, 0x652b82fe ;  /* 0x652b82feff047424 */ /* 0x000fe200078e00ff */
[----:B------:R-:W-:Y:S01]  /*0140*/  MOV R5, 0x3ff71547 ;  /* 0x3ff7154700057802 */ /* 0x000fe20000000f00 */
[----:B------:R-:W-:Y:S01]  /*0150*/  BSSY.RECONVERGENT B0, `(.L_x_9) ;  /* 0x000003c000007945 */ /* 0x000fe20003800200 */
[----:B0-----:R-:W-:-:S08]  /*0160*/  DFMA R2, -R8, UR6, -R6 ;  /* 0x0000000608027c2b */ /* 0x001fd00008000906 */
[----:B--2---:R-:W-:Y:S01]  /*0170*/  DADD R2, R2, R10 ;  /* 0x0000000002027229 */ /* 0x004fe2000000000a */
[----:B------:R-:W-:Y:S01]  /*0180*/  UMOV UR6, 0xfefa39ef ;  /* 0xfefa39ef00067882 */ /* 0x000fe20000000000 */
[----:B------:R-:W-:Y:S01]  /*0190*/  UMOV UR7, 0x3fe62e42 ;  /* 0x3fe62e4200077882 */ /* 0x000fe20000000000 */
[----:B------:R-:W-:Y:S01]  /*01a0*/  IMAD.MOV.U32 R8, RZ, RZ, -0x35dec16 ;  /* 0xfca213eaff087424 */ /* 0x000fe200078e00ff */
[----:B------:R-:W-:Y:S01]  /*01b0*/  MOV R9, 0x3e928af3 ;  /* 0x3e928af300097802 */ /* 0x000fe20000000f00 */
[----:B------:R-:W0:Y:S03]  /*01c0*/  LDC.64 R10, c[0x0][0x380] ;  /* 0x0000e000ff0a7b82 */ /* 0x000e260000000a00 */
[----:B------:R-:W-:-:S08]  /*01d0*/  DFMA R4, R2, R4, 6.75539944105574400000e+15 ;  /* 0x433800000204742b */ /* 0x000fd00000000004 */
[----:B------:R-:W-:-:S08]  /*01e0*/  DADD R12, R4, -6.75539944105574400000e+15 ;  /* 0xc3380000040c7429 */ /* 0x000fd00000000000 */
[----:B------:R-:W-:Y:S01]  /*01f0*/  DFMA R6, R12, -UR6, R2 ;  /* 0x800000060c067c2b */ /* 0x000fe20008000002 */
[----:B------:R-:W-:Y:S01]  /*0200*/  UMOV UR6, 0x3b39803f ;  /* 0x3b39803f00067882 */ /* 0x000fe20000000000 */
[----:B------:R-:W-:-:S06]  /*0210*/  UMOV UR7, 0x3c7abc9e ;  /* 0x3c7abc9e00077882 */ /* 0x000fcc0000000000 */
[----:B------:R-:W-:Y:S01]  /*0220*/  DFMA R6, R12, -UR6, R6 ;  /* 0x800000060c067c2b */ /* 0x000fe20008000006 */
[----:B------:R-:W-:Y:S01]  /*0230*/  UMOV UR6, 0x69ce2bdf ;  /* 0x69ce2bdf00067882 */ /* 0x000fe20000000000 */
[----:B------:R-:W-:-:S06]  /*0240*/  UMOV UR7, 0x3e5ade15 ;  /* 0x3e5ade1500077882 */ /* 0x000fcc0000000000 */
[----:B------:R-:W-:Y:S01]  /*0250*/  DFMA R8, R6, UR6, R8 ;  /* 0x0000000606087c2b */ /* 0x000fe20008000008 */
[----:B------:R-:W-:Y:S01]  /*0260*/  UMOV UR6, 0x62401315 ;  /* 0x6240131500067882 */ /* 0x000fe20000000000 */
[----:B------:R-:W-:-:S06]  /*0270*/  UMOV UR7, 0x3ec71dee ;  /* 0x3ec71dee00077882 */ /* 0x000fcc0000000000 */
[----:B------:R-:W-:Y:S01]  /*0280*/  DFMA R8, R6, R8, UR6 ;  /* 0x0000000606087e2b */ /* 0x000fe20008000008 */
        /* <DEDUP_REMOVED lines=21> */
[----:B------:R-:W-:-:S07]  /*03e0*/  FSETP.GEU.AND P0, PT, |R3|, 4.1917929649353027344, PT ;  /* 0x4086232b0300780b */ /* 0x000fce0003f0e200 */
[----:B------:R-:W-:-:S08]  /*03f0*/  DFMA R8, R6, R8, 1 ;  /* 0x3ff000000608742b */ /* 0x000fd00000000008 */
[----:B------:R-:W-:Y:S01]  /*0400*/  DFMA R8, R6, R8, 1 ;  /* 0x3ff000000608742b */ /* 0x000fe20000000008 */
[----:B0-----:R-:W-:-:S09]  /*0410*/  IMAD.WIDE.U32 R10, R0, 0x8, R10 ;  /* 0x00000008000a7825 */ /* 0x001fd200078e000a */
[----:B------:R-:W-:Y:S01]  /*0420*/  IMAD R7, R4, 0x100000, R9 ;  /* 0x0010000004077824 */ /* 0x000fe200078e0209 */
[----:B------:R-:W-:Y:S01]  /*0430*/  MOV R6, R8 ;  /* 0x0000000800067202 */ /* 0x000fe20000000f00 */
[----:B------:R-:W-:Y:S06]  /*0440*/  @!P0 BRA `(.L_x_10) ;  /* 0x0000000000308947 */ /* 0x000fec0003800000 */
[----:B------:R-:W-:Y:S01]  /*0450*/  FSETP.GEU.AND P1, PT, |R3|, 4.2275390625, PT ;  /* 0x408748000300780b */ /* 0x000fe20003f2e200 */
[C---:B------:R-:W-:Y:S02]  /*0460*/  DADD R6, R2.reuse, +INF ;  /* 0x7ff0000002067429 */ /* 0x040fe40000000000 */
[----:B------:R-:W-:-:S08]  /*0470*/  DSETP.GEU.AND P0, PT, R2, RZ, PT ;  /* 0x000000ff0200722a */ /* 0x000fd00003f0e000 */
[----:B------:R-:W-:Y:S02]  /*0480*/  FSEL R6, R6, RZ, P0 ;  /* 0x000000ff06067208 */ /* 0x000fe40000000000 */
[----:B------:R-:W-:Y:S02]  /*0490*/  @!P1 LEA.HI R0, R4, R4, RZ, 0x1 ;  /* 0x0000000404009211 */ /* 0x000fe400078f08ff */
[----:B------:R-:W-:Y:S02]  /*04a0*/  FSEL R7, R7, RZ, P0 ;  /* 0x000000ff07077208 */ /* 0x000fe40000000000 */
[----:B------:R-:W-:-:S04]  /*04b0*/  @!P1 SHF.R.S32.HI R3, RZ, 0x1, R0 ;  /* 0x00000001ff039819 */ /* 0x000fc80000011400 */
[----:B------:R-:W-:Y:S01]  /*04c0*/  @!P1 LEA R9, R3, R9, 0x14 ;  /* 0x0000000903099211 */ /* 0x000fe200078ea0ff */
[----:B------:R-:W-:-:S05]  /*04d0*/  @!P1 IMAD.IADD R2, R4, 0x1, -R3 ;  /* 0x0000000104029824 */ /* 0x000fca00078e0a03 */
[----:B------:R-:W-:Y:S01]  /*04e0*/  @!P1 LEA R3, R2, 0x3ff00000, 0x14 ;  /* 0x3ff0000002039811 */ /* 0x000fe200078ea0ff */
[----:B------:R-:W-:-:S06]  /*04f0*/  @!P1 IMAD.MOV.U32 R2, RZ, RZ, RZ ;  /* 0x000000ffff029224 */ /* 0x000fcc00078e00ff */
[----:B------:R-:W-:-:S11]  /*0500*/  @!P1 DMUL R6, R8, R2 ;  /* 0x0000000208069228 */ /* 0x000fd60000000000 */
.L_x_10:
[----:B------:R-:W-:Y:S05]  /*0510*/  BSYNC.RECONVERGENT B0 ;  /* 0x0000000000007941 */ /* 0x000fea0003800200 */
.L_x_9:
[----:B------:R-:W-:Y:S01]  /*0520*/  STG.E.64 desc[UR4][R10.64], R6 ;  /* 0x000000060a007986 */ /* 0x000fe2000c101b04 */
[----:B------:R-:W-:Y:S05]  /*0530*/  EXIT ;  /* 0x000000000000794d */ /* 0x000fea0003800000 */
.L_x_11:
        /* <DEDUP_REMOVED lines=12> */
.L_x_20:


//--------------------- .text._Z2khPdPKdS1_S1_d   --------------------------
	.section	.text._Z2khPdPKdS1_S1_d,"ax",@progbits
	.align	128
        .global         _Z2khPdPKdS1_S1_d
        .type           _Z2khPdPKdS1_S1_d,@function
        .size           _Z2khPdPKdS1_S1_d,(.L_x_21 - _Z2khPdPKdS1_S1_d)
        .other          _Z2khPdPKdS1_S1_d,@"STO_CUDA_ENTRY STV_DEFAULT"
_Z2khPdPKdS1_S1_d:
.text._Z2khPdPKdS1_S1_d:
        /* <DEDUP_REMOVED lines=19> */
[----:B0-----:R-:W-:-:S08]  /*0130*/  DFMA R2, -R6, UR6, -R4 ;  /* 0x0000000606027c2b */ /* 0x001fd00008000904 */
[----:B--2---:R-:W-:-:S08]  /*0140*/  DADD R2, R2, R8 ;  /* 0x0000000002027229 */ /* 0x004fd00000000008 */
[----:B------:R-:W-:-:S14]  /*0150*/  DSETP.GE.AND P0, PT, R2, RZ, PT ;  /* 0x000000ff0200722a */ /* 0x000fdc0003f06000 */
[----:B------:R-:W0:Y:S01]  /*0160*/  @P0 LDC.64 R12, c[0x0][0x380] ;  /* 0x0000e000ff0c0b82 */ /* 0x000e220000000a00 */
[----:B------:R-:W-:Y:S01]  /*0170*/  @P0 DADD R10, R2, 1 ;  /* 0x3ff00000020a0429 */ /* 0x000fe20000000000 */
[----:B0-----:R-:W-:-:S06]  /*0180*/  @P0 IMAD.WIDE.U32 R12, R0, 0x8, R12 ;  /* 0x00000008000c0825 */ /* 0x001fcc00078e000c */
[----:B------:R0:W-:Y:S01]  /*0190*/  @P0 STG.E.64 desc[UR4][R12.64], R10 ;  /* 0x0000000a0c000986 */ /* 0x0001e2000c101b04 */
[----:B------:R-:W-:Y:S05]  /*01a0*/  @P0 EXIT ;  /* 0x000000000000094d */ /* 0x000fea0003800000 */
[----:B------:R-:W-:Y:S01]  /*01b0*/  MOV R4, 0x652b82fe ;  /* 0x652b82fe00047802 */ /* 0x000fe20000000f00 */
[----:B------:R-:W-:Y:S01]  /*01c0*/  UMOV UR6, 0xfefa39ef ;  /* 0xfefa39ef00067882 */ /* 0x000fe20000000000 */
[----:B------:R-:W-:Y:S01]  /*01d0*/  MOV R5, 0x3ff71547 ;  /* 0x3ff7154700057802 */ /* 0x000fe20000000f00 */
[----:B------:R-:W-:Y:S01]  /*01e0*/  UMOV UR7, 0x3fe62e42 ;  /* 0x3fe62e4200077882 */ /* 0x000fe20000000000 */
[----:B0-----:R-:W0:Y:S01]  /*01f0*/  LDC.64 R10, c[0x0][0x380] ;  /* 0x0000e000ff0a7b82 */ /* 0x001e220000000a00 */
[----:B------:R-:W-:Y:S01]  /*0200*/  FSETP.GEU.AND P0, PT, |R3|, 4.1917929649353027344, PT ;  /* 0x4086232b0300780b */ /* 0x000fe20003f0e200 */
[----:B------:R-:W-:Y:S02]  /*0210*/  BSSY.RECONVERGENT B0, `(.L_x_12) ;  /* 0x0000036000007945 */ /* 0x000fe40003800200 */
[----:B------:R-:W-:-:S08]  /*0220*/  DFMA R4, R2, R4, 6.75539944105574400000e+15 ;  /* 0x433800000204742b */ /* 0x000fd00000000004 */
[----:B------:R-:W-:-:S08]  /*0230*/  DADD R6, R4, -6.75539944105574400000e+15 ;  /* 0xc338000004067429 */ /* 0x000fd00000000000 */
[----:B------:R-:W-:Y:S01]  /*0240*/  DFMA R8, R6, -UR6, R2 ;  /* 0x8000000606087c2b */ /* 0x000fe20008000002 */
[----:B------:R-:W-:Y:S01]  /*0250*/  UMOV UR6, 0x3b39803f ;  /* 0x3b39803f00067882 */ /* 0x000fe20000000000 */
[----:B------:R-:W-:Y:S01]  /*0260*/  UMOV UR7, 0x3c7abc9e ;  /* 0x3c7abc9e00077882 */ /* 0x000fe20000000000 */
[----:B0-----:R-:W-:-:S05]  /*0270*/  IMAD.WIDE.U32 R10, R0, 0x8, R10 ;  /* 0x00000008000a7825 */ /* 0x001fca00078e000a */
[----:B------:R-:W-:Y:S01]  /*0280*/  DFMA R6, R6, -UR6, R8 ;  /* 0x8000000606067c2b */ /* 0x000fe20008000008 */
[----:B------:R-:W-:Y:S01]  /*0290*/  UMOV UR6, 0x69ce2bdf ;  /* 0x69ce2bdf00067882 */ /* 0x000fe20000000000 */
[----:B------:R-:W-:Y:S01]  /*02a0*/  IMAD.MOV.U32 R8, RZ, RZ, -0x35dec16 ;  /* 0xfca213eaff087424 */ /* 0x000fe200078e00ff */
[----:B------:R-:W-:Y:S01]  /*02b0*/  MOV R9, 0x3e928af3 ;  /* 0x3e928af300097802 */ /* 0x000fe20000000f00 */
[----:B------:R-:W-:-:S05]  /*02c0*/  UMOV UR7, 0x3e5ade15 ;  /* 0x3e5ade1500077882 */ /* 0x000fca0000000000 */
        /* <DEDUP_REMOVED lines=24> */
[----:B------:R-:W-:-:S08]  /*0450*/  DFMA R8, R6, R8, UR6 ;  /* 0x0000000606087e2b */ /* 0x000fd00008000008 */
[----:B------:R-:W-:-:S08]  /*0460*/  DFMA R8, R6, R8, 1 ;  /* 0x3ff000000608742b */ /* 0x000fd00000000008 */
[----:B------:R-:W-:-:S10]  /*0470*/  DFMA R8, R6, R8, 1 ;  /* 0x3ff000000608742b */ /* 0x000fd40000000008 */
        /* <DEDUP_REMOVED lines=15> */
.L_x_13:
[----:B------:R-:W-:Y:S05]  /*0570*/  BSYNC.RECONVERGENT B0 ;  /* 0x0000000000007941 */ /* 0x000fea0003800200 */
.L_x_12:
[----:B------:R-:W-:Y:S01]  /*0580*/  STG.E.64 desc[UR4][R10.64], R6 ;  /* 0x000000060a007986 */ /* 0x000fe2000c101b04 */
[----:B------:R-:W-:Y:S05]  /*0590*/  EXIT ;  /* 0x000000000000794d */ /* 0x000fea0003800000 */
.L_x_14:
        /* <DEDUP_REMOVED lines=14> */
.L_x_21:


//--------------------- .nv.shared.reserved.0     --------------------------
	.section	.nv.shared.reserved.0,"aw",@nobits
	.weak		__nv_reservedSMEM_offset_0_alias
	.size		__nv_reservedSMEM_offset_0_alias, 0, 64
	.other		__nv_reservedSMEM_offset_0_alias,@"STO_CUDA_RESERVED_SHARED STV_DEFAULT"
__nv_reservedSMEM_offset_0_alias:
	.zero		0
	.zero		64


//--------------------- .nv.constant0._Z2trP7double2PdPKS_ --------------------------
	.section	.nv.constant0._Z2trP7double2PdPKS_,"a",@progbits
	.sectionflags	@""
	.align	4
.nv.constant0._Z2trP7double2PdPKS_:
	.zero		920


//--------------------- .nv.constant0._Z2ozP7double2PKS_PKdi --------------------------
	.section	.nv.constant0._Z2ozP7double2PKS_PKdi,"a",@progbits
	.sectionflags	@""
	.align	4
.nv.constant0._Z2ozP7double2PKS_PKdi:
	.zero		924


//--------------------- .nv.constant0._Z5mqvfkP7double2PKS_d --------------------------
	.section	.nv.constant0._Z5mqvfkP7double2PKS_d,"a",@progbits
	.sectionflags	@""
	.align	4
.nv.constant0._Z5mqvfkP7double2PKS_d:
	.zero		920


//--------------------- .nv.constant0._Z5pqvfrP7double2Pdd --------------------------
	.section	.nv.constant0._Z5pqvfrP7double2Pdd,"a",@progbits
	.sectionflags	@""
	.align	4
.nv.constant0._Z5pqvfrP7double2Pdd:
	.zero		920


//--------------------- .nv.constant0._Z6trm1mtP7double2PKdS2_S2_d --------------------------
	.section	.nv.constant0._Z6trm1mtP7double2PKdS2_S2_d,"a",@progbits
	.sectionflags	@""
	.align	4
.nv.constant0._Z6trm1mtP7double2PKdS2_S2_d:
	.zero		936


//--------------------- .nv.constant0._Z3hncPdPKdS1_S1_d --------------------------
	.section	.nv.constant0._Z3hncPdPKdS1_S1_d,"a",@progbits
	.sectionflags	@""
	.align	4
.nv.constant0._Z3hncPdPKdS1_S1_d:
	.zero		936


//--------------------- .nv.constant0._Z2khPdPKdS1_S1_d --------------------------
	.section	.nv.constant0._Z2khPdPKdS1_S1_d,"a",@progbits
	.sectionflags	@""
	.align	4
.nv.constant0._Z2khPdPKdS1_S1_d:
	.zero		936


//--------------------- SYMBOLS --------------------------

	.type		.nv.reservedSmem.offset0,@object
	.size		.nv.reservedSmem.offset0,0x4
